// auto-generated by cutlass_sweep.gemm — config: {"arch": "sm_90", "cluster_m": 2, "cluster_n": 1, "dtype": "int8", "dtype_b": "int8", "layout": "nt", "stages": 0, "tile_k": 256, "tile_m": 128, "tile_n": 112}
#include "cutlass/cutlass.h"
#include "cutlass/gemm/collective/collective_builder.hpp"
#include "cutlass/gemm/device/gemm_universal_adapter.h"
#include "cutlass/gemm/kernel/gemm_universal.hpp"
#include "cutlass/epilogue/collective/collective_builder.hpp"

using ElemA = int8_t;
using ElemB = int8_t;
using ElemCD = int8_t;
using Acc  = int32_t;
using TileShape    = cute::Shape<cute::_128, cute::_112, cute::_256>;
using ClusterShape = cute::Shape<cute::_2, cute::_1, cute::_1>;

using CollectiveEpilogue = typename cutlass::epilogue::collective::CollectiveBuilder<
    cutlass::arch::Sm90, cutlass::arch::OpClassTensorOp,
    TileShape, ClusterShape,
    cutlass::epilogue::collective::EpilogueTileAuto,
    Acc, Acc,
    ElemCD, cutlass::layout::RowMajor, 128 / cutlass::sizeof_bits<ElemCD>::value,
    ElemCD, cutlass::layout::RowMajor, 128 / cutlass::sizeof_bits<ElemCD>::value,
    cutlass::epilogue::collective::EpilogueScheduleAuto
  >::CollectiveOp;

using CollectiveMainloop = typename cutlass::gemm::collective::CollectiveBuilder<
    cutlass::arch::Sm90, cutlass::arch::OpClassTensorOp,
    ElemA, cutlass::layout::RowMajor, 128 / cutlass::sizeof_bits<ElemA>::value,
    ElemB, cutlass::layout::ColumnMajor, 128 / cutlass::sizeof_bits<ElemB>::value,
    Acc,
    TileShape, ClusterShape,
    cutlass::gemm::collective::StageCountAutoCarveout<static_cast<int>(sizeof(typename CollectiveEpilogue::SharedStorage))>,
    cutlass::gemm::collective::KernelScheduleAuto
  >::CollectiveOp;

using GemmKernel = cutlass::gemm::kernel::GemmUniversal<
    cute::Shape<int,int,int,int>,
    CollectiveMainloop,
    CollectiveEpilogue
>;
using Gemm = cutlass::gemm::device::GemmUniversalAdapter<GemmKernel>;

// Force the device kernel symbol into the cubin without needing a host main.
auto* _anchor = &cutlass::device_kernel<GemmKernel>;


// ===== COMPILED SASS (sm_90a) =====

	.target	sm_90a

	.elftype	@"ET_EXEC"


//--------------------- .note.nv.tkinfo           --------------------------
	.section	.note.nv.tkinfo,"",@"SHT_NOTE"
	.sectionflags	@"SHF_NOTE_NV_TKINFO"
	.tkinfo
        /*0018*/ 	.word	0x00000002
        /*0030*/ 	.string	""
        /*0030*/ 	.string	"ptxas"
        /*0030*/ 	.string	"Cuda compilation tools, release 13.0, V13.0.88"
        /*0030*/ 	.string	"Build cuda_13.0.r13.0/compiler.36424714_0"
        /*0030*/ 	.string	"-arch sm_90a -m 64 "



//--------------------- .note.nv.cuinfo           --------------------------
	.section	.note.nv.cuinfo,"",@"SHT_NOTE"
	.sectionflags	@"SHF_NOTE_NV_CUINFO"
        /*0018*/ 	.short	0x0002
        /*001a*/ 	.short	0x005a
        /*001c*/ 	.short	0x0082
	.zero		2


//--------------------- .nv.info                  --------------------------
	.section	.nv.info,"",@"SHT_CUDA_INFO"
	.align	4


	//----- nvinfo : EIATTR_REGCOUNT
	.align		4
        /*0000*/ 	.byte	0x04, 0x2f
        /*0002*/ 	.short	(.L_15 - .L_14)
	.align		4
.L_14:
        /*0004*/ 	.word	index@(_ZN7cutlass13device_kernelINS_4gemm6kernel13GemmUniversalIN4cute5tupleIJiiiiEEENS1_10collective13CollectiveMmaINS1_34MainloopSm90TmaGmmaWarpSpecializedILi3ENS5_IJNS4_1CILi2EEENSA_ILi1EEESC_EEENS1_35KernelTmaWarpSpecializedCooperativeEEENS5_IJNSA_ILi128EEENSA_ILi112EEENSA_ILi256EEEEEEaNS5_IJlSC_lEEEaSK_NS4_8TiledMMAINS4_8MMA_AtomIJNS4_4SM904GMMA26MMA_64x16x32_S32S8S8_SS_TNEEEENS4_6LayoutISD_NS5_IJSC_NSA_ILi0EEESS_EEEEENS5_IJNS4_10UnderscoreESV_SV_EEEEENS4_13SM90_TMA_LOADENS4_14ComposedLayoutINS4_7SwizzleILi3ELi4ELi3EEENS4_18smem_ptr_flag_bitsILi8EEENSR_INS5_IJNSA_ILi8EEESG_EEENS5_IJSG_SC_EEEEEEEvNS4_8identityENS4_23SM90_TMA_LOAD_MULTICASTES18_vS19_EENS_8epilogue10collective6detail29Sm90TmaWarpSpecializedAdapterINS1D_15DefaultEpilogueIaSK_SK_NS1C_6thread17LinearCombinationIaLi1EiiLNS1H_9ScaleType4KindE0ELNS_15FloatRoundStyleE2EaEENS1_15EpilogueDefaultEEEEEvvEEEEvNT_6ParamsE)
        /*0008*/ 	.word	0x000000a8


	//----- nvinfo : EIATTR_FRAME_SIZE
	.align		4
.L_15:
        /*000c*/ 	.byte	0x04, 0x11
        /*000e*/ 	.short	(.L_17 - .L_16)
	.align		4
.L_16:
        /*0010*/ 	.word	index@(_ZN7cutlass13device_kernelINS_4gemm6kernel13GemmUniversalIN4cute5tupleIJiiiiEEENS1_10collective13CollectiveMmaINS1_34MainloopSm90TmaGmmaWarpSpecializedILi3ENS5_IJNS4_1CILi2EEENSA_ILi1EEESC_EEENS1_35KernelTmaWarpSpecializedCooperativeEEENS5_IJNSA_ILi128EEENSA_ILi112EEENSA_ILi256EEEEEEaNS5_IJlSC_lEEEaSK_NS4_8TiledMMAINS4_8MMA_AtomIJNS4_4SM904GMMA26MMA_64x16x32_S32S8S8_SS_TNEEEENS4_6LayoutISD_NS5_IJSC_NSA_ILi0EEESS_EEEEENS5_IJNS4_10UnderscoreESV_SV_EEEEENS4_13SM90_TMA_LOADENS4_14ComposedLayoutINS4_7SwizzleILi3ELi4ELi3EEENS4_18smem_ptr_flag_bitsILi8EEENSR_INS5_IJNSA_ILi8EEESG_EEENS5_IJSG_SC_EEEEEEEvNS4_8identityENS4_23SM90_TMA_LOAD_MULTICASTES18_vS19_EENS_8epilogue10collective6detail29Sm90TmaWarpSpecializedAdapterINS1D_15DefaultEpilogueIaSK_SK_NS1C_6thread17LinearCombinationIaLi1EiiLNS1H_9ScaleType4KindE0ELNS_15FloatRoundStyleE2EaEENS1_15EpilogueDefaultEEEEEvvEEEEvNT_6ParamsE)
        /*0014*/ 	.word	0x00000000


	//----- nvinfo : EIATTR_MIN_STACK_SIZE
	.align		4
.L_17:
        /*0018*/ 	.byte	0x04, 0x12
        /*001a*/ 	.short	(.L_19 - .L_18)
	.align		4
.L_18:
        /*001c*/ 	.word	index@(_ZN7cutlass13device_kernelINS_4gemm6kernel13GemmUniversalIN4cute5tupleIJiiiiEEENS1_10collective13CollectiveMmaINS1_34MainloopSm90TmaGmmaWarpSpecializedILi3ENS5_IJNS4_1CILi2EEENSA_ILi1EEESC_EEENS1_35KernelTmaWarpSpecializedCooperativeEEENS5_IJNSA_ILi128EEENSA_ILi112EEENSA_ILi256EEEEEEaNS5_IJlSC_lEEEaSK_NS4_8TiledMMAINS4_8MMA_AtomIJNS4_4SM904GMMA26MMA_64x16x32_S32S8S8_SS_TNEEEENS4_6LayoutISD_NS5_IJSC_NSA_ILi0EEESS_EEEEENS5_IJNS4_10UnderscoreESV_SV_EEEEENS4_13SM90_TMA_LOADENS4_14ComposedLayoutINS4_7SwizzleILi3ELi4ELi3EEENS4_18smem_ptr_flag_bitsILi8EEENSR_INS5_IJNSA_ILi8EEESG_EEENS5_IJSG_SC_EEEEEEEvNS4_8identityENS4_23SM90_TMA_LOAD_MULTICASTES18_vS19_EENS_8epilogue10collective6detail29Sm90TmaWarpSpecializedAdapterINS1D_15DefaultEpilogueIaSK_SK_NS1C_6thread17LinearCombinationIaLi1EiiLNS1H_9ScaleType4KindE0ELNS_15FloatRoundStyleE2EaEENS1_15EpilogueDefaultEEEEEvvEEEEvNT_6ParamsE)
        /*0020*/ 	.word	0x00000000
.L_19:


//--------------------- .nv.compat                --------------------------
	.section	.nv.compat,"",@"SHT_CUDA_COMPAT_INFO"
	.align	4
        /*0000*/ 	.byte	0x02, 0x09, 0x01, 0x00, 0x02, 0x02, 0x04, 0x00, 0x02, 0x05, 0x05, 0x00, 0x03, 0x07, 0x01, 0x01
        /*0010*/ 	.byte	0x02, 0x03, 0x01, 0x00, 0x02, 0x06, 0x01, 0x00, 0x04, 0x0b, 0x08, 0x00, 0x00, 0x00, 0x00, 0x00
        /*0020*/ 	.byte	0x00, 0x00, 0x00, 0x00


//--------------------- .nv.info._ZN7cutlass13device_kernelINS_4gemm6kernel13GemmUniversalIN4cute5tupleIJiiiiEEENS1_10collective13CollectiveMmaINS1_34MainloopSm90TmaGmmaWarpSpecializedILi3ENS5_IJNS4_1CILi2EEENSA_ILi1EEESC_EEENS1_35KernelTmaWarpSpecializedCooperativeEEENS5_IJNSA_ILi128EEENSA_ILi112EEENSA_ILi256EEEEEEaNS5_IJlSC_lEEEaSK_NS4_8TiledMMAINS4_8MMA_AtomIJNS4_4SM904GMMA26MMA_64x16x32_S32S8S8_SS_TNEEEENS4_6LayoutISD_NS5_IJSC_NSA_ILi0EEESS_EEEEENS5_IJNS4_10UnderscoreESV_SV_EEEEENS4_13SM90_TMA_LOADENS4_14ComposedLayoutINS4_7SwizzleILi3ELi4ELi3EEENS4_18smem_ptr_flag_bitsILi8EEENSR_INS5_IJNSA_ILi8EEESG_EEENS5_IJSG_SC_EEEEEEEvNS4_8identityENS4_23SM90_TMA_LOAD_MULTICASTES18_vS19_EENS_8epilogue10collective6detail29Sm90TmaWarpSpecializedAdapterINS1D_15DefaultEpilogueIaSK_SK_NS1C_6thread17LinearCombinationIaLi1EiiLNS1H_9ScaleType4KindE0ELNS_15FloatRoundStyleE2EaEENS1_15EpilogueDefaultEEEEEvvEEEEvNT_6ParamsE --------------------------
	.section	.nv.info._ZN7cutlass13device_kernelINS_4gemm6kernel13GemmUniversalIN4cute5tupleIJiiiiEEENS1_10collective13CollectiveMmaINS1_34MainloopSm90TmaGmmaWarpSpecializedILi3ENS5_IJNS4_1CILi2EEENSA_ILi1EEESC_EEENS1_35KernelTmaWarpSpecializedCooperativeEEENS5_IJNSA_ILi128EEENSA_ILi112EEENSA_ILi256EEEEEEaNS5_IJlSC_lEEEaSK_NS4_8TiledMMAINS4_8MMA_AtomIJNS4_4SM904GMMA26MMA_64x16x32_S32S8S8_SS_TNEEEENS4_6LayoutISD_NS5_IJSC_NSA_ILi0EEESS_EEEEENS5_IJNS4_10UnderscoreESV_SV_EEEEENS4_13SM90_TMA_LOADENS4_14ComposedLayoutINS4_7SwizzleILi3ELi4ELi3EEENS4_18smem_ptr_flag_bitsILi8EEENSR_INS5_IJNSA_ILi8EEESG_EEENS5_IJSG_SC_EEEEEEEvNS4_8identityENS4_23SM90_TMA_LOAD_MULTICASTES18_vS19_EENS_8epilogue10collective6detail29Sm90TmaWarpSpecializedAdapterINS1D_15DefaultEpilogueIaSK_SK_NS1C_6thread17LinearCombinationIaLi1EiiLNS1H_9ScaleType4KindE0ELNS_15FloatRoundStyleE2EaEENS1_15EpilogueDefaultEEEEEvvEEEEvNT_6ParamsE,"",@"SHT_CUDA_INFO"
	.sectionflags	@""
	.align	4


	//----- nvinfo : EIATTR_CUDA_API_VERSION
	.align		4
        /*0000*/ 	.byte	0x04, 0x37
        /*0002*/ 	.short	(.L_21 - .L_20)
.L_20:
        /*0004*/ 	.word	0x00000082


	//----- nvinfo : EIATTR_KPARAM_INFO
	.align		4
.L_21:
        /*0008*/ 	.byte	0x04, 0x17
        /*000a*/ 	.short	(.L_23 - .L_22)
.L_22:
        /*000c*/ 	.word	0x00000000
        /*0010*/ 	.short	0x0000
        /*0012*/ 	.short	0x0070
        /*0014*/ 	.byte	0x00, 0xf0, 0x01, 0x10


	//----- nvinfo : EIATTR_SPARSE_MMA_MASK
	.align		4
.L_23:
        /*0018*/ 	.byte	0x03, 0x50
        /*001a*/ 	.short	0x0000


	//----- nvinfo : EIATTR_MAXREG_COUNT
	.align		4
        /*001c*/ 	.byte	0x03, 0x1b
        /*001e*/ 	.short	0x00a8


	//----- nvinfo : EIATTR_NUM_BARRIERS
	.align		4
        /*0020*/ 	.byte	0x02, 0x4c
        /*0022*/ 	.byte	0x01
	.zero		1


	//----- nvinfo : EIATTR_EXTERNS
	.align		4
        /*0024*/ 	.byte	0x04, 0x0f
        /*0026*/ 	.short	(.L_25 - .L_24)


	//   ....[0]....
	.align		4
.L_24:
        /*0028*/ 	.word	index@(__assertfail)


	//----- nvinfo : EIATTR_MERCURY_ISA_VERSION
	.align		4
.L_25:
        /*002c*/ 	.byte	0x03, 0x5f
        /*002e*/ 	.short	0x0101


	//----- nvinfo : EIATTR_INT_WARP_WIDE_INSTR_OFFSETS
	.align		4
        /*0030*/ 	.byte	0x04, 0x31
        /*0032*/ 	.short	(.L_27 - .L_26)


	//   ....[0]....
.L_26:
        /*0034*/ 	.word	0x00000460


	//   ....[1]....
        /*0038*/ 	.word	0x00000480


	//   ....[2]....
        /*003c*/ 	.word	0x00000640


	//   ....[3]....
        /*0040*/ 	.word	0x000049b0


	//----- nvinfo : EIATTR_COOP_GROUP_MASK_REGIDS
	.align		4
.L_27:
        /*0044*/ 	.byte	0x04, 0x29
        /*0046*/ 	.short	(.L_29 - .L_28)


	//   ....[0]....
.L_28:
        /*0048*/ 	.word	0xffffffff


	//   ....[1]....
        /*004c*/ 	.word	0xffffffff


	//   ....[2]....
        /*0050*/ 	.word	0xffffffff


	//   ....[3]....
        /*0054*/ 	.word	0xffffffff


	//   ....[4]....
        /*0058*/ 	.word	0xffffffff


	//   ....[5]....
        /*005c*/ 	.word	0xffffffff


	//----- nvinfo : EIATTR_COOP_GROUP_INSTR_OFFSETS
	.align		4
.L_29:
        /*0060*/ 	.byte	0x04, 0x28
        /*0062*/ 	.short	(.L_31 - .L_30)


	//   ....[0]....
.L_30:
        /*0064*/ 	.word	0x00000060


	//   ....[1]....
        /*0068*/ 	.word	0x00000070


	//   ....[2]....
        /*006c*/ 	.word	0x00000130


	//   ....[3]....
        /*0070*/ 	.word	0x000002b0


	//   ....[4]....
        /*0074*/ 	.word	0x000007e0


	//   ....[5]....
        /*0078*/ 	.word	0x00001400


	//----- nvinfo : EIATTR_REG_RECONFIG
	.align		4
.L_31:
        /*007c*/ 	.byte	0x01, 0x54
	.zero		2


	//----- nvinfo : EIATTR_SYSCALL_OFFSETS
	.align		4
        /*0080*/ 	.byte	0x04, 0x46
        /*0082*/ 	.short	(.L_33 - .L_32)


	//   ....[0]....
.L_32:
        /*0084*/ 	.word	0x000015f0


	//----- nvinfo : EIATTR_MBARRIER_INSTR_OFFSETS
	.align		4
.L_33:
        /*0088*/ 	.byte	0x04, 0x39
        /*008a*/ 	.short	(.L_35 - .L_34)


	//   ....[0]....
.L_34:
        /*008c*/ 	.word	0x00000230
        /*0090*/ 	.word	0x000000ff
        /*0094*/ 	.word	0x00000000
        /*0098*/ 	.short	0x0100
        /*009a*/ 	.byte	0x08
	.zero		1


	//   ....[1]....
        /*009c*/ 	.word	0x00000240
        /*00a0*/ 	.word	0x000000ff
        /*00a4*/ 	.word	0x00000018
        /*00a8*/ 	.short	0x0100
        /*00aa*/ 	.byte	0x08
	.zero		1


	//   ....[2]....
        /*00ac*/ 	.word	0x00000250
        /*00b0*/ 	.word	0x000000ff
        /*00b4*/ 	.word	0x00000008
        /*00b8*/ 	.short	0x0100
        /*00ba*/ 	.byte	0x08
	.zero		1


	//   ....[3]....
        /*00bc*/ 	.word	0x00000260
        /*00c0*/ 	.word	0x000000ff
        /*00c4*/ 	.word	0x00000020
        /*00c8*/ 	.short	0x0100
        /*00ca*/ 	.byte	0x08
	.zero		1


	//   ....[4]....
        /*00cc*/ 	.word	0x00000270
        /*00d0*/ 	.word	0x000000ff
        /*00d4*/ 	.word	0x00000010
        /*00d8*/ 	.short	0x0100
        /*00da*/ 	.byte	0x08
	.zero		1


	//   ....[5]....
        /*00dc*/ 	.word	0x00000280
        /*00e0*/ 	.word	0x000000ff
        /*00e4*/ 	.word	0x00000028
        /*00e8*/ 	.short	0x0100
        /*00ea*/ 	.byte	0x08
	.zero		1


	//   ....[6]....
        /*00ec*/ 	.word	0x000006e0
        /*00f0*/ 	.word	0x000000ff
        /*00f4*/ 	.word	0x00000040
        /*00f8*/ 	.short	0x0100
        /*00fa*/ 	.byte	0x06
	.zero		1


	//   ....[7]....
        /*00fc*/ 	.word	0x00000770
        /*0100*/ 	.word	0x000000ff
        /*0104*/ 	.word	0x00000048
        /*0108*/ 	.short	0x0100
        /*010a*/ 	.byte	0x06
	.zero		1


	//   ....[8]....
        /*010c*/ 	.word	0x000016c0
        /*0110*/ 	.word	0x00000003
        /*0114*/ 	.word	0x00000000
        /*0118*/ 	.short	0x010a
        /*011a*/ 	.byte	0x3f
	.zero		1


	//   ....[9]....
        /*011c*/ 	.word	0x00001720
        /*0120*/ 	.word	0x00000003
        /*0124*/ 	.word	0x00000000
        /*0128*/ 	.short	0x010a
        /*012a*/ 	.byte	0x3f
	.zero		1


	//   ....[10]....
        /*012c*/ 	.word	0x00003160
        /*0130*/ 	.word	0x00000005
        /*0134*/ 	.word	0x00000000
        /*0138*/ 	.short	0x010a
        /*013a*/ 	.byte	0x3f
	.zero		1


	//   ....[11]....
        /*013c*/ 	.word	0x000031a0
        /*0140*/ 	.word	0x00000005
        /*0144*/ 	.word	0x00000000
        /*0148*/ 	.short	0x010a
        /*014a*/ 	.byte	0x3f
	.zero		1


	//   ....[12]....
        /*014c*/ 	.word	0x00004860
        /*0150*/ 	.word	0x00000005
        /*0154*/ 	.word	0x00000000
        /*0158*/ 	.short	0x0101
        /*015a*/ 	.byte	0x3f
	.zero		1


	//   ....[13]....
        /*015c*/ 	.word	0x00004a50
        /*0160*/ 	.word	0x00000003
        /*0164*/ 	.word	0x00000000
        /*0168*/ 	.short	0x0101
        /*016a*/ 	.byte	0x3f
	.zero		1


	//   ....[14]....
        /*016c*/ 	.word	0x00008aa0
        /*0170*/ 	.word	0x00000017
        /*0174*/ 	.word	0x00000018
        /*0178*/ 	.short	0x010a
        /*017a*/ 	.byte	0x3f
	.zero		1


	//   ....[15]....
        /*017c*/ 	.word	0x00008ee0
        /*0180*/ 	.word	0x00000006
        /*0184*/ 	.word	0x00000048
        /*0188*/ 	.short	0x0101
        /*018a*/ 	.byte	0x3f
	.zero		1


	//   ....[16]....
        /*018c*/ 	.word	0x00009630
        /*0190*/ 	.word	0x00000007
        /*0194*/ 	.word	0x00000000
        /*0198*/ 	.short	0x010a
        /*019a*/ 	.byte	0x3f
	.zero		1


	//   ....[17]....
        /*019c*/ 	.word	0x000096b0
        /*01a0*/ 	.word	0x00000004
        /*01a4*/ 	.word	0x00000000
        /*01a8*/ 	.short	0x010a
        /*01aa*/ 	.byte	0x3f
	.zero		1


	//   ....[18]....
        /*01ac*/ 	.word	0x00009740
        /*01b0*/ 	.word	0x00000005
        /*01b4*/ 	.word	0x00000000
        /*01b8*/ 	.short	0x010a
        /*01ba*/ 	.byte	0x3f
	.zero		1


	//   ....[19]....
        /*01bc*/ 	.word	0x000097a0
        /*01c0*/ 	.word	0x00000003
        /*01c4*/ 	.word	0x00000000
        /*01c8*/ 	.short	0x010a
        /*01ca*/ 	.byte	0x3f
	.zero		1


	//   ....[20]....
        /*01cc*/ 	.word	0x000097f0
        /*01d0*/ 	.word	0x00000005
        /*01d4*/ 	.word	0x00000000
        /*01d8*/ 	.short	0x010a
        /*01da*/ 	.byte	0x3f
	.zero		1


	//   ....[21]....
        /*01dc*/ 	.word	0x000098c0
        /*01e0*/ 	.word	0x00000017
        /*01e4*/ 	.word	0x00000018
        /*01e8*/ 	.short	0x010a
        /*01ea*/ 	.byte	0x3f
	.zero		1


	//   ....[22]....
        /*01ec*/ 	.word	0x00009990
        /*01f0*/ 	.word	0x00000007
        /*01f4*/ 	.word	0x00000000
        /*01f8*/ 	.short	0x010a
        /*01fa*/ 	.byte	0x3f
	.zero		1


	//   ....[23]....
        /*01fc*/ 	.word	0x000099e0
        /*0200*/ 	.word	0x00000004
        /*0204*/ 	.word	0x00000000
        /*0208*/ 	.short	0x010a
        /*020a*/ 	.byte	0x3f
	.zero		1


	//----- nvinfo : EIATTR_NUM_MBARRIERS
	.align		4
.L_35:
        /*020c*/ 	.byte	0x03, 0x38
        /*020e*/ 	.short	0x0008


	//----- nvinfo : EIATTR_EXIT_INSTR_OFFSETS
	.align		4
        /*0210*/ 	.byte	0x04, 0x1c
        /*0212*/ 	.short	(.L_37 - .L_36)


	//   ....[0]....
.L_36:
        /*0214*/ 	.word	0x000009b0


	//   ....[1]....
        /*0218*/ 	.word	0x000011c0


	//   ....[2]....
        /*021c*/ 	.word	0x00008220


	//   ....[3]....
        /*0220*/ 	.word	0x00008780


	//   ....[4]....
        /*0224*/ 	.word	0x00009790


	//----- nvinfo : EIATTR_MAX_THREADS
	.align		4
.L_37:
        /*0228*/ 	.byte	0x04, 0x05
        /*022a*/ 	.short	(.L_39 - .L_38)
.L_38:
        /*022c*/ 	.word	0x00000180
        /*0230*/ 	.word	0x00000001
        /*0234*/ 	.word	0x00000001


	//----- nvinfo : EIATTR_CRS_STACK_SIZE
	.align		4
.L_39:
        /*0238*/ 	.byte	0x04, 0x1e
        /*023a*/ 	.short	(.L_41 - .L_40)
.L_40:
        /*023c*/ 	.word	0x00000000


	//----- nvinfo : EIATTR_CBANK_PARAM_SIZE
	.align		4
.L_41:
        /*0240*/ 	.byte	0x03, 0x19
        /*0242*/ 	.short	0x0470


	//----- nvinfo : EIATTR_PARAM_CBANK
	.align		4
        /*0244*/ 	.byte	0x04, 0x0a
        /*0246*/ 	.short	(.L_43 - .L_42)
	.align		4
.L_42:
        /*0248*/ 	.word	index@(.nv.constant0._ZN7cutlass13device_kernelINS_4gemm6kernel13GemmUniversalIN4cute5tupleIJiiiiEEENS1_10collective13CollectiveMmaINS1_34MainloopSm90TmaGmmaWarpSpecializedILi3ENS5_IJNS4_1CILi2EEENSA_ILi1EEESC_EEENS1_35KernelTmaWarpSpecializedCooperativeEEENS5_IJNSA_ILi128EEENSA_ILi112EEENSA_ILi256EEEEEEaNS5_IJlSC_lEEEaSK_NS4_8TiledMMAINS4_8MMA_AtomIJNS4_4SM904GMMA26MMA_64x16x32_S32S8S8_SS_TNEEEENS4_6LayoutISD_NS5_IJSC_NSA_ILi0EEESS_EEEEENS5_IJNS4_10UnderscoreESV_SV_EEEEENS4_13SM90_TMA_LOADENS4_14ComposedLayoutINS4_7SwizzleILi3ELi4ELi3EEENS4_18smem_ptr_flag_bitsILi8EEENSR_INS5_IJNSA_ILi8EEESG_EEENS5_IJSG_SC_EEEEEEEvNS4_8identityENS4_23SM90_TMA_LOAD_MULTICASTES18_vS19_EENS_8epilogue10collective6detail29Sm90TmaWarpSpecializedAdapterINS1D_15DefaultEpilogueIaSK_SK_NS1C_6thread17LinearCombinationIaLi1EiiLNS1H_9ScaleType4KindE0ELNS_15FloatRoundStyleE2EaEENS1_15EpilogueDefaultEEEEEvvEEEEvNT_6ParamsE)
        /*024c*/ 	.short	0x0210
        /*024e*/ 	.short	0x0470


	//----- nvinfo : EIATTR_SW_WAR
	.align		4
.L_43:
        /*0250*/ 	.byte	0x04, 0x36
        /*0252*/ 	.short	(.L_45 - .L_44)
.L_44:
        /*0254*/ 	.word	0x00000008
.L_45:


//--------------------- .nv.callgraph             --------------------------
	.section	.nv.callgraph,"",@"SHT_CUDA_CALLGRAPH"
	.align	4
	.sectionentsize	8
	.align		4
        /*0000*/ 	.word	0x00000000
	.align		4
        /*0004*/ 	.word	0xffffffff
	.align		4
        /*0008*/ 	.word	index@(_ZN7cutlass13device_kernelINS_4gemm6kernel13GemmUniversalIN4cute5tupleIJiiiiEEENS1_10collective13CollectiveMmaINS1_34MainloopSm90TmaGmmaWarpSpecializedILi3ENS5_IJNS4_1CILi2EEENSA_ILi1EEESC_EEENS1_35KernelTmaWarpSpecializedCooperativeEEENS5_IJNSA_ILi128EEENSA_ILi112EEENSA_ILi256EEEEEEaNS5_IJlSC_lEEEaSK_NS4_8TiledMMAINS4_8MMA_AtomIJNS4_4SM904GMMA26MMA_64x16x32_S32S8S8_SS_TNEEEENS4_6LayoutISD_NS5_IJSC_NSA_ILi0EEESS_EEEEENS5_IJNS4_10UnderscoreESV_SV_EEEEENS4_13SM90_TMA_LOADENS4_14ComposedLayoutINS4_7SwizzleILi3ELi4ELi3EEENS4_18smem_ptr_flag_bitsILi8EEENSR_INS5_IJNSA_ILi8EEESG_EEENS5_IJSG_SC_EEEEEEEvNS4_8identityENS4_23SM90_TMA_LOAD_MULTICASTES18_vS19_EENS_8epilogue10collective6detail29Sm90TmaWarpSpecializedAdapterINS1D_15DefaultEpilogueIaSK_SK_NS1C_6thread17LinearCombinationIaLi1EiiLNS1H_9ScaleType4KindE0ELNS_15FloatRoundStyleE2EaEENS1_15EpilogueDefaultEEEEEvvEEEEvNT_6ParamsE)
	.align		4
        /*000c*/ 	.word	index@(__assertfail)
	.align		4
        /*0010*/ 	.word	0x00000000
	.align		4
        /*0014*/ 	.word	0xfffffffe
	.align		4
        /*0018*/ 	.word	0x00000000
	.align		4
        /*001c*/ 	.word	0xfffffffd
	.align		4
        /*0020*/ 	.word	0x00000000
	.align		4
        /*0024*/ 	.word	0xfffffffc


//--------------------- .nv.constant4             --------------------------
	.section	.nv.constant4,"a",@progbits
	.align	8
	.align		8
.nv.constant4:
        /*0000*/ 	.dword	__assertfail
	.align		8
        /*0008*/ 	.dword	__unnamed_1
	.align		8
        /*0010*/ 	.dword	_ZN39_INTERNAL_82c32a54_4_k_cu_5b81ee01_69774cuda3std3__45__cpo5beginE
	.align		8
        /*0018*/ 	.dword	_ZN39_INTERNAL_82c32a54_4_k_cu_5b81ee01_69774cuda3std3__45__cpo3endE
	.align		8
        /*0020*/ 	.dword	_ZN39_INTERNAL_82c32a54_4_k_cu_5b81ee01_69774cuda3std3__45__cpo6cbeginE
	.align		8
        /*0028*/ 	.dword	_ZN39_INTERNAL_82c32a54_4_k_cu_5b81ee01_69774cuda3std3__45__cpo4cendE
	.align		8
        /*0030*/ 	.dword	_ZN39_INTERNAL_82c32a54_4_k_cu_5b81ee01_69774cuda3std3__441_GLOBAL__N__82c32a54_4_k_cu_5b81ee01_69776ignoreE
	.align		8
        /*0038*/ 	.dword	_ZN39_INTERNAL_82c32a54_4_k_cu_5b81ee01_69774cuda3std3__419piecewise_constructE
	.align		8
        /*0040*/ 	.dword	_ZN39_INTERNAL_82c32a54_4_k_cu_5b81ee01_69774cuda3std3__48in_placeE
	.align		8
        /*0048*/ 	.dword	_ZN39_INTERNAL_82c32a54_4_k_cu_5b81ee01_69774cuda3std6ranges3__45__cpo4swapE
	.align		8
        /*0050*/ 	.dword	_ZN39_INTERNAL_82c32a54_4_k_cu_5b81ee01_69774cuda3std6ranges3__45__cpo9iter_moveE
	.align		8
        /*0058*/ 	.dword	_ZN39_INTERNAL_82c32a54_4_k_cu_5b81ee01_69774cute7productE
	.align		8
        /*0060*/ 	.dword	_ZN39_INTERNAL_82c32a54_4_k_cu_5b81ee01_69774cute1_E
	.align		8
        /*0068*/ 	.dword	$str$22
	.align		8
        /*0070*/ 	.dword	$str$23


//--------------------- .text._ZN7cutlass13device_kernelINS_4gemm6kernel13GemmUniversalIN4cute5tupleIJiiiiEEENS1_10collective13CollectiveMmaINS1_34MainloopSm90TmaGmmaWarpSpecializedILi3ENS5_IJNS4_1CILi2EEENSA_ILi1EEESC_EEENS1_35KernelTmaWarpSpecializedCooperativeEEENS5_IJNSA_ILi128EEENSA_ILi112EEENSA_ILi256EEEEEEaNS5_IJlSC_lEEEaSK_NS4_8TiledMMAINS4_8MMA_AtomIJNS4_4SM904GMMA26MMA_64x16x32_S32S8S8_SS_TNEEEENS4_6LayoutISD_NS5_IJSC_NSA_ILi0EEESS_EEEEENS5_IJNS4_10UnderscoreESV_SV_EEEEENS4_13SM90_TMA_LOADENS4_14ComposedLayoutINS4_7SwizzleILi3ELi4ELi3EEENS4_18smem_ptr_flag_bitsILi8EEENSR_INS5_IJNSA_ILi8EEESG_EEENS5_IJSG_SC_EEEEEEEvNS4_8identityENS4_23SM90_TMA_LOAD_MULTICASTES18_vS19_EENS_8epilogue10collective6detail29Sm90TmaWarpSpecializedAdapterINS1D_15DefaultEpilogueIaSK_SK_NS1C_6thread17LinearCombinationIaLi1EiiLNS1H_9ScaleType4KindE0ELNS_15FloatRoundStyleE2EaEENS1_15EpilogueDefaultEEEEEvvEEEEvNT_6ParamsE --------------------------
	.section	.text._ZN7cutlass13device_kernelINS_4gemm6kernel13GemmUniversalIN4cute5tupleIJiiiiEEENS1_10collective13CollectiveMmaINS1_34MainloopSm90TmaGmmaWarpSpecializedILi3ENS5_IJNS4_1CILi2EEENSA_ILi1EEESC_EEENS1_35KernelTmaWarpSpecializedCooperativeEEENS5_IJNSA_ILi128EEENSA_ILi112EEENSA_ILi256EEEEEEaNS5_IJlSC_lEEEaSK_NS4_8TiledMMAINS4_8MMA_AtomIJNS4_4SM904GMMA26MMA_64x16x32_S32S8S8_SS_TNEEEENS4_6LayoutISD_NS5_IJSC_NSA_ILi0EEESS_EEEEENS5_IJNS4_10UnderscoreESV_SV_EEEEENS4_13SM90_TMA_LOADENS4_14ComposedLayoutINS4_7SwizzleILi3ELi4ELi3EEENS4_18smem_ptr_flag_bitsILi8EEENSR_INS5_IJNSA_ILi8EEESG_EEENS5_IJSG_SC_EEEEEEEvNS4_8identityENS4_23SM90_TMA_LOAD_MULTICASTES18_vS19_EENS_8epilogue10collective6detail29Sm90TmaWarpSpecializedAdapterINS1D_15DefaultEpilogueIaSK_SK_NS1C_6thread17LinearCombinationIaLi1EiiLNS1H_9ScaleType4KindE0ELNS_15FloatRoundStyleE2EaEENS1_15EpilogueDefaultEEEEEvvEEEEvNT_6ParamsE,"ax",@progbits
	.align	128
.text._ZN7cutlass13device_kernelINS_4gemm6kernel13GemmUniversalIN4cute5tupleIJiiiiEEENS1_10collective13CollectiveMmaINS1_34MainloopSm90TmaGmmaWarpSpecializedILi3ENS5_IJNS4_1CILi2EEENSA_ILi1EEESC_EEENS1_35KernelTmaWarpSpecializedCooperativeEEENS5_IJNSA_ILi128EEENSA_ILi112EEENSA_ILi256EEEEEEaNS5_IJlSC_lEEEaSK_NS4_8TiledMMAINS4_8MMA_AtomIJNS4_4SM904GMMA26MMA_64x16x32_S32S8S8_SS_TNEEEENS4_6LayoutISD_NS5_IJSC_NSA_ILi0EEESS_EEEEENS5_IJNS4_10UnderscoreESV_SV_EEEEENS4_13SM90_TMA_LOADENS4_14ComposedLayoutINS4_7SwizzleILi3ELi4ELi3EEENS4_18smem_ptr_flag_bitsILi8EEENSR_INS5_IJNSA_ILi8EEESG_EEENS5_IJSG_SC_EEEEEEEvNS4_8identityENS4_23SM90_TMA_LOAD_MULTICASTES18_vS19_EENS_8epilogue10collective6detail29Sm90TmaWarpSpecializedAdapterINS1D_15DefaultEpilogueIaSK_SK_NS1C_6thread17LinearCombinationIaLi1EiiLNS1H_9ScaleType4KindE0ELNS_15FloatRoundStyleE2EaEENS1_15EpilogueDefaultEEEEEvvEEEEvNT_6ParamsE:
        .type           _ZN7cutlass13device_kernelINS_4gemm6kernel13GemmUniversalIN4cute5tupleIJiiiiEEENS1_10collective13CollectiveMmaINS1_34MainloopSm90TmaGmmaWarpSpecializedILi3ENS5_IJNS4_1CILi2EEENSA_ILi1EEESC_EEENS1_35KernelTmaWarpSpecializedCooperativeEEENS5_IJNSA_ILi128EEENSA_ILi112EEENSA_ILi256EEEEEEaNS5_IJlSC_lEEEaSK_NS4_8TiledMMAINS4_8MMA_AtomIJNS4_4SM904GMMA26MMA_64x16x32_S32S8S8_SS_TNEEEENS4_6LayoutISD_NS5_IJSC_NSA_ILi0EEESS_EEEEENS5_IJNS4_10UnderscoreESV_SV_EEEEENS4_13SM90_TMA_LOADENS4_14ComposedLayoutINS4_7SwizzleILi3ELi4ELi3EEENS4_18smem_ptr_flag_bitsILi8EEENSR_INS5_IJNSA_ILi8EEESG_EEENS5_IJSG_SC_EEEEEEEvNS4_8identityENS4_23SM90_TMA_LOAD_MULTICASTES18_vS19_EENS_8epilogue10collective6detail29Sm90TmaWarpSpecializedAdapterINS1D_15DefaultEpilogueIaSK_SK_NS1C_6thread17LinearCombinationIaLi1EiiLNS1H_9ScaleType4KindE0ELNS_15FloatRoundStyleE2EaEENS1_15EpilogueDefaultEEEEEvvEEEEvNT_6ParamsE,@function
        .size           _ZN7cutlass13device_kernelINS_4gemm6kernel13GemmUniversalIN4cute5tupleIJiiiiEEENS1_10collective13CollectiveMmaINS1_34MainloopSm90TmaGmmaWarpSpecializedILi3ENS5_IJNS4_1CILi2EEENSA_ILi1EEESC_EEENS1_35KernelTmaWarpSpecializedCooperativeEEENS5_IJNSA_ILi128EEENSA_ILi112EEENSA_ILi256EEEEEEaNS5_IJlSC_lEEEaSK_NS4_8TiledMMAINS4_8MMA_AtomIJNS4_4SM904GMMA26MMA_64x16x32_S32S8S8_SS_TNEEEENS4_6LayoutISD_NS5_IJSC_NSA_ILi0EEESS_EEEEENS5_IJNS4_10UnderscoreESV_SV_EEEEENS4_13SM90_TMA_LOADENS4_14ComposedLayoutINS4_7SwizzleILi3ELi4ELi3EEENS4_18smem_ptr_flag_bitsILi8EEENSR_INS5_IJNSA_ILi8EEESG_EEENS5_IJSG_SC_EEEEEEEvNS4_8identityENS4_23SM90_TMA_LOAD_MULTICASTES18_vS19_EENS_8epilogue10collective6detail29Sm90TmaWarpSpecializedAdapterINS1D_15DefaultEpilogueIaSK_SK_NS1C_6thread17LinearCombinationIaLi1EiiLNS1H_9ScaleType4KindE0ELNS_15FloatRoundStyleE2EaEENS1_15EpilogueDefaultEEEEEvvEEEEvNT_6ParamsE,(.L_x_183 - _ZN7cutlass13device_kernelINS_4gemm6kernel13GemmUniversalIN4cute5tupleIJiiiiEEENS1_10collective13CollectiveMmaINS1_34MainloopSm90TmaGmmaWarpSpecializedILi3ENS5_IJNS4_1CILi2EEENSA_ILi1EEESC_EEENS1_35KernelTmaWarpSpecializedCooperativeEEENS5_IJNSA_ILi128EEENSA_ILi112EEENSA_ILi256EEEEEEaNS5_IJlSC_lEEEaSK_NS4_8TiledMMAINS4_8MMA_AtomIJNS4_4SM904GMMA26MMA_64x16x32_S32S8S8_SS_TNEEEENS4_6LayoutISD_NS5_IJSC_NSA_ILi0EEESS_EEEEENS5_IJNS4_10UnderscoreESV_SV_EEEEENS4_13SM90_TMA_LOADENS4_14ComposedLayoutINS4_7SwizzleILi3ELi4ELi3EEENS4_18smem_ptr_flag_bitsILi8EEENSR_INS5_IJNSA_ILi8EEESG_EEENS5_IJSG_SC_EEEEEEEvNS4_8identityENS4_23SM90_TMA_LOAD_MULTICASTES18_vS19_EENS_8epilogue10collective6detail29Sm90TmaWarpSpecializedAdapterINS1D_15DefaultEpilogueIaSK_SK_NS1C_6thread17LinearCombinationIaLi1EiiLNS1H_9ScaleType4KindE0ELNS_15FloatRoundStyleE2EaEENS1_15EpilogueDefaultEEEEEvvEEEEvNT_6ParamsE)
        .other          _ZN7cutlass13device_kernelINS_4gemm6kernel13GemmUniversalIN4cute5tupleIJiiiiEEENS1_10collective13CollectiveMmaINS1_34MainloopSm90TmaGmmaWarpSpecializedILi3ENS5_IJNS4_1CILi2EEENSA_ILi1EEESC_EEENS1_35KernelTmaWarpSpecializedCooperativeEEENS5_IJNSA_ILi128EEENSA_ILi112EEENSA_ILi256EEEEEEaNS5_IJlSC_lEEEaSK_NS4_8TiledMMAINS4_8MMA_AtomIJNS4_4SM904GMMA26MMA_64x16x32_S32S8S8_SS_TNEEEENS4_6LayoutISD_NS5_IJSC_NSA_ILi0EEESS_EEEEENS5_IJNS4_10UnderscoreESV_SV_EEEEENS4_13SM90_TMA_LOADENS4_14ComposedLayoutINS4_7SwizzleILi3ELi4ELi3EEENS4_18smem_ptr_flag_bitsILi8EEENSR_INS5_IJNSA_ILi8EEESG_EEENS5_IJSG_SC_EEEEEEEvNS4_8identityENS4_23SM90_TMA_LOAD_MULTICASTES18_vS19_EENS_8epilogue10collective6detail29Sm90TmaWarpSpecializedAdapterINS1D_15DefaultEpilogueIaSK_SK_NS1C_6thread17LinearCombinationIaLi1EiiLNS1H_9ScaleType4KindE0ELNS_15FloatRoundStyleE2EaEENS1_15EpilogueDefaultEEEEEvvEEEEvNT_6ParamsE,@"STO_CUDA_ENTRY STV_DEFAULT"
_ZN7cutlass13device_kernelINS_4gemm6kernel13GemmUniversalIN4cute5tupleIJiiiiEEENS1_10collective13CollectiveMmaINS1_34MainloopSm90TmaGmmaWarpSpecializedILi3ENS5_IJNS4_1CILi2EEENSA_ILi1EEESC_EEENS1_35KernelTmaWarpSpecializedCooperativeEEENS5_IJNSA_ILi128EEENSA_ILi112EEENSA_ILi256EEEEEEaNS5_IJlSC_lEEEaSK_NS4_8TiledMMAINS4_8MMA_AtomIJNS4_4SM904GMMA26MMA_64x16x32_S32S8S8_SS_TNEEEENS4_6LayoutISD_NS5_IJSC_NSA_ILi0EEESS_EEEEENS5_IJNS4_10UnderscoreESV_SV_EEEEENS4_13SM90_TMA_LOADENS4_14ComposedLayoutINS4_7SwizzleILi3ELi4ELi3EEENS4_18smem_ptr_flag_bitsILi8EEENSR_INS5_IJNSA_ILi8EEESG_EEENS5_IJSG_SC_EEEEEEEvNS4_8identityENS4_23SM90_TMA_LOAD_MULTICASTES18_vS19_EENS_8epilogue10collective6detail29Sm90TmaWarpSpecializedAdapterINS1D_15DefaultEpilogueIaSK_SK_NS1C_6thread17LinearCombinationIaLi1EiiLNS1H_9ScaleType4KindE0ELNS_15FloatRoundStyleE2EaEENS1_15EpilogueDefaultEEEEEvvEEEEvNT_6ParamsE:
[----:B------:R-:W0:Y:S01]  /*0000*/  LDC R1, c[0x0][0x28] ;  /* 0x00000a00ff017b82 */ /* 0x000e220000000800 */
[----:B------:R-:W1:Y:S01]  /*0010*/  S2R R85, SR_TID.X ;  /* 0x0000000000557919 */ /* 0x000e620000002100 */
[----:B------:R-:W-:Y:S01]  /*0020*/  ELECT P0, URZ, PT ;  /* 0x00000000003f782f */ /* 0x000fe20003800000 */
[----:B------:R-:W-:Y:S01]  /*0030*/  BSSY B0, `(.L_x_0) ;  /* 0x000000f000007945 */ /* 0x000fe20003800000 */
[--C-:B-1----:R-:W-:Y:S02]  /*0040*/  SHF.R.U32.HI R0, RZ, 0x5, R85.reuse ;  /* 0x00000005ff007819 */ /* 0x102fe40000011655 */
[----:B------:R-:W-:-:S03]  /*0050*/  SHF.R.U32.HI R7, RZ, 0x7, R85 ;  /* 0x00000007ff077819 */ /* 0x000fc60000011655 */
[----:B------:R-:W1:Y:S04]  /*0060*/  SHFL.IDX PT, R3, R0, RZ, 0x1f ;  /* 0x00001fff00037589 */ /* 0x000e6800000e0000 */
[----:B------:R2:W3:Y:S01]  /*0070*/  SHFL.IDX PT, R2, R7, RZ, 0x1f ;  /* 0x00001fff07027589 */ /* 0x0004e200000e0000 */
[----:B-1----:R-:W-:-:S13]  /*0080*/  ISETP.NE.OR P0, PT, R3, RZ, !P0 ;  /* 0x000000ff0300720c */ /* 0x002fda0004705670 */
[----:B0-23--:R-:W-:Y:S05]  /*0090*/  @P0 BRA `(.L_x_1) ;  /* 0x0000000000200947 */ /* 0x00dfea0003800000 */
[----:B------:R-:W-:Y:S02]  /*00a0*/  ULDC.64 UR4, c[0x0][0x198] ;  /* 0x0000660000047ab9 */ /* 0x000fe40000000a00 */
[----:B------:R-:W-:Y:S02]  /*00b0*/  UIADD3 UR6, UP0, UR4, 0xf0, URZ ;  /* 0x000000f004067890 */ /* 0x000fe4000ff1e03f */
[----:B------:R-:W-:Y:S02]  /*00c0*/  UIADD3 UR4, UP1, UR4, 0x1f0, URZ ;  /* 0x000001f004047890 */ /* 0x000fe4000ff3e03f */
[----:B------:R-:W-:Y:S02]  /*00d0*/  UIADD3.X UR7, URZ, UR5, URZ, UP0, !UPT ;  /* 0x000000053f077290 */ /* 0x000fe400087fe43f */
[----:B------:R-:W-:-:S07]  /*00e0*/  UIADD3.X UR5, URZ, UR5, URZ, UP1, !UPT ;  /* 0x000000053f057290 */ /* 0x000fce0008ffe43f */
[----:B------:R0:W-:Y:S02]  /*00f0*/  UTMACCTL.PF [UR6] ;  /* 0x00000000060079b9 */ /* 0x0001e40008040000 */
[----:B------:R0:W-:Y:S02]  /*0100*/  UTMACCTL.PF [UR4] ;  /* 0x00000000040079b9 */ /* 0x0001e40008040000 */
[----:B0-----:R-:W-:Y:S01]  /*0110*/  NOP ;  /* 0x0000000000007918 */ /* 0x001fe20000000000 */
.L_x_1:
[----:B------:R-:W-:Y:S05]  /*0120*/  BSYNC B0 ;  /* 0x0000000000007941 */ /* 0x000fea0003800000 */
.L_x_0:
[----:B------:R-:W0:Y:S02]  /*0130*/  SHFL.IDX PT, R5, R0, RZ, 0x1f ;  /* 0x00001fff00057589 */ /* 0x000e2400000e0000 */
[----:B0-----:R-:W-:-:S13]  /*0140*/  ISETP.NE.AND P0, PT, R5, RZ, PT ;  /* 0x000000ff0500720c */ /* 0x001fda0003f05270 */
[----:B------:R-:W-:Y:S05]  /*0150*/  @P0 BRA `(.L_x_2) ;  /* 0x0000000000500947 */ /* 0x000fea0003800000 */
[----:B------:R-:W0:Y:S01]  /*0160*/  S2UR UR8, SR_CgaCtaId ;  /* 0x00000000000879c3 */ /* 0x000e220000008800 */
[----:B------:R-:W-:Y:S01]  /*0170*/  UMOV UR4, 0x400 ;  /* 0x0000040000047882 */ /* 0x000fe20000000000 */
[----:B------:R-:W-:Y:S01]  /*0180*/  UMOV UR5, 0x1 ;  /* 0x0000000100057882 */ /* 0x000fe20000000000 */
[----:B------:R-:W-:Y:S01]  /*0190*/  UMOV UR6, 0x4 ;  /* 0x0000000400067882 */ /* 0x000fe20000000000 */
[----:B------:R-:W-:Y:S01]  /*01a0*/  ELECT P0, URZ, PT ;  /* 0x00000000003f782f */ /* 0x000fe20003800000 */
[----:B------:R-:W-:-:S04]  /*01b0*/  UIADD3 UR6, -UR6, 0x100000, URZ ;  /* 0x0010000006067890 */ /* 0x000fc8000fffe13f */
[----:B------:R-:W-:Y:S02]  /*01c0*/  USHF.L.U32 UR7, UR6, 0xb, URZ ;  /* 0x0000000b06077899 */ /* 0x000fe4000800063f */
[----:B------:R-:W-:Y:S02]  /*01d0*/  USHF.L.U32 UR6, UR6, 0x1, URZ ;  /* 0x0000000106067899 */ /* 0x000fe4000800063f */
[----:B0-----:R-:W-:Y:S02]  /*01e0*/  ULEA UR8, UR8, UR4, 0x18 ;  /* 0x0000000408087291 */ /* 0x001fe4000f8ec03f */
[----:B------:R-:W-:-:S04]  /*01f0*/  UIADD3 UR4, -UR5, 0x100000, URZ ;  /* 0x0010000005047890 */ /* 0x000fc8000fffe13f */
[----:B------:R-:W-:Y:S02]  /*0200*/  USHF.L.U32 UR5, UR4, 0xb, URZ ;  /* 0x0000000b04057899 */ /* 0x000fe4000800063f */
[----:B------:R-:W-:Y:S01]  /*0210*/  USHF.L.U32 UR4, UR4, 0x1, URZ ;  /* 0x0000000104047899 */ /* 0x000fe2000800063f */
[----:B------:R-:W0:Y:S11]  /*0220*/  FENCE.VIEW.ASYNC.S ;  /* 0x00000000000073c6 */ /* 0x000e360000000000 */
[----:B0-----:R0:W1:Y:S01]  /*0230*/  SYNCS.EXCH.64 URZ, [UR8], UR4 ;  /* 0x00000004083f75b2 */ /* 0x0010620008000100 */
[----:B------:R0:W2:Y:S01]  /*0240*/  SYNCS.EXCH.64 URZ, [UR8+0x18], UR6 ;  /* 0x00001806083f75b2 */ /* 0x0000a20008000100 */
[----:B------:R0:W3:Y:S01]  /*0250*/  SYNCS.EXCH.64 URZ, [UR8+0x8], UR4 ;  /* 0x00000804083f75b2 */ /* 0x0000e20008000100 */
[----:B------:R0:W4:Y:S01]  /*0260*/  SYNCS.EXCH.64 URZ, [UR8+0x20], UR6 ;  /* 0x00002006083f75b2 */ /* 0x0001220008000100 */
[----:B------:R0:W0:Y:S01]  /*0270*/  SYNCS.EXCH.64 URZ, [UR8+0x10], UR4 ;  /* 0x00001004083f75b2 */ /* 0x0000220008000100 */
[----:B------:R0:W0:Y:S01]  /*0280*/  SYNCS.EXCH.64 URZ, [UR8+0x28], UR6 ;  /* 0x00002806083f75b2 */ /* 0x0000220008000100 */
[----:B------:R-:W-:Y:S01]  /*0290*/  NOP ;  /* 0x0000000000007918 */ /* 0x000fe20000000000 */
.L_x_2:
[----:B------:R-:W-:Y:S01]  /*02a0*/  SHF.R.S32.HI R4, RZ, 0x1f, R85 ;  /* 0x0000001fff047819 */ /* 0x000fe20000011455 */
[----:B------:R-:W5:Y:S01]  /*02b0*/  SHFL.IDX PT, R0, R0, RZ, 0x1f ;  /* 0x00001fff00007589 */ /* 0x000f6200000e0000 */
[----:B0-----:R-:W0:Y:S01]  /*02c0*/  S2UR UR8, SR_CTAID.X ;  /* 0x00000000000879c3 */ /* 0x001e220000002500 */
[----:B------:R-:W-:Y:S02]  /*02d0*/  ELECT P0, URZ, PT ;  /* 0x00000000003f782f */ /* 0x000fe40003800000 */
[----:B------:R-:W-:Y:S01]  /*02e0*/  LEA.HI R4, R4, R85, RZ, 0x7 ;  /* 0x0000005504047211 */ /* 0x000fe200078f38ff */
[----:B------:R-:W-:Y:S01]  /*02f0*/  ULDC UR4, c[0x0][0x150] ;  /* 0x0000540000047ab9 */ /* 0x000fe20000000800 */
[----:B------:R-:W-:Y:S01]  /*0300*/  SHF.R.S32.HI R6, RZ, 0x1f, R5 ;  /* 0x0000001fff067819 */ /* 0x000fe20000011405 */
[----:B------:R-:W-:Y:S01]  /*0310*/  NOP ;  /* 0x0000000000007918 */ /* 0x000fe20000000000 */
[----:B------:R-:W-:Y:S01]  /*0320*/  LOP3.LUT R4, R4, 0xffffff80, RZ, 0xc0, !PT ;  /* 0xffffff8004047812 */ /* 0x000fe200078ec0ff */
[----:B------:R-:W-:Y:S01]  /*0330*/  IMAD.MOV.U32 R19, RZ, RZ, 0x1 ;  /* 0x00000001ff137424 */ /* 0x000fe200078e00ff */
[----:B------:R-:W-:Y:S01]  /*0340*/  LEA.HI R6, R6, R5, RZ, 0x2 ;  /* 0x0000000506067211 */ /* 0x000fe200078f10ff */
[----:B------:R-:W1:Y:S01]  /*0350*/  LDC R12, c[0x0][0x144] ;  /* 0x00005100ff0c7b82 */ /* 0x000e620000000800 */
[----:B------:R-:W-:Y:S01]  /*0360*/  NOP ;  /* 0x0000000000007918 */ /* 0x000fe20000000000 */
[----:B------:R-:W-:Y:S01]  /*0370*/  IMAD.IADD R8, R85, 0x1, -R4 ;  /* 0x0000000155087824 */ /* 0x000fe200078e0a04 */
[----:B------:R-:W-:Y:S01]  /*0380*/  LOP3.LUT R6, R6, 0x3ffffffc, RZ, 0xc0, !PT ;  /* 0x3ffffffc06067812 */ /* 0x000fe200078ec0ff */
[----:B------:R-:W2:Y:S01]  /*0390*/  S2R R4, SR_CTAID.Y ;  /* 0x0000000000047919 */ /* 0x000ea20000002600 */
[----:B------:R-:W-:-:S02]  /*03a0*/  ISETP.NE.AND P3, PT, R2, RZ, PT ;  /* 0x000000ff0200720c */ /* 0x000fc40003f65270 */
[----:B------:R-:W-:Y:S01]  /*03b0*/  SHF.R.S32.HI R9, RZ, 0x1f, R8 ;  /* 0x0000001fff097819 */ /* 0x000fe20000011408 */
[----:B------:R-:W-:Y:S01]  /*03c0*/  IMAD.IADD R6, R5, 0x1, -R6 ;  /* 0x0000000105067824 */ /* 0x000fe200078e0a06 */
[----:B------:R-:W3:Y:S02]  /*03d0*/  LDC R14, c[0x0][0x140] ;  /* 0x00005000ff0e7b82 */ /* 0x000ee40000000800 */
[----:B------:R-:W-:Y:S02]  /*03e0*/  LEA.HI R9, R9, R8, RZ, 0x3 ;  /* 0x0000000809097211 */ /* 0x000fe400078f18ff */
[----:B-----5:R-:W-:Y:S02]  /*03f0*/  ISETP.NE.OR P0, PT, R0, RZ, !P0 ;  /* 0x000000ff0000720c */ /* 0x020fe40004705670 */
[--C-:B------:R-:W-:Y:S02]  /*0400*/  SHF.R.S32.HI R0, RZ, 0x3, R9.reuse ;  /* 0x00000003ff007819 */ /* 0x100fe40000011409 */
[----:B------:R-:W-:-:S02]  /*0410*/  SHF.R.S32.HI R9, RZ, 0x1f, R9 ;  /* 0x0000001fff097819 */ /* 0x000fc40000011409 */
[----:B0-----:R-:W-:Y:S02]  /*0420*/  I2FP.F32.U32 R10, UR8 ;  /* 0x00000008000a7c45 */ /* 0x001fe40008201000 */
[----:B------:R-:W-:-:S03]  /*0430*/  LEA.HI R9, R9, R0, RZ, 0x2 ;  /* 0x0000000009097211 */ /* 0x000fc600078f10ff */
[----:B------:R-:W-:Y:S01]  /*0440*/  FMUL R10, R10, UR4 ;  /* 0x000000040a0a7c20 */ /* 0x000fe20008400000 */
[----:B------:R-:W-:Y:S01]  /*0450*/  LOP3.LUT R9, R9, 0xfffffffc, RZ, 0xc0, !PT ;  /* 0xfffffffc09097812 */ /* 0x000fe200078ec0ff */
[----:B------:R-:W-:Y:S01]  /*0460*/  VOTEU.ALL UP0, P0 ;  /* 0x00000000003f7886 */ /* 0x000fe20000000000 */
[----:B------:R-:W-:Y:S01]  /*0470*/  ULDC UR4, c[0x0][0x154] ;  /* 0x0000550000047ab9 */ /* 0x000fe20000000800 */
[----:B------:R-:W-:Y:S02]  /*0480*/  VOTEU.ALL UP1, P0 ;  /* 0x00000000003f7886 */ /* 0x000fe40000020000 */
[----:B------:R-:W0:Y:S01]  /*0490*/  F2I.U32.TRUNC.NTZ R10, R10 ;  /* 0x0000000a000a7305 */ /* 0x000e22000020f000 */
[----:B------:R-:W-:Y:S01]  /*04a0*/  IMAD.IADD R9, R0, 0x1, -R9 ;  /* 0x0000000100097824 */ /* 0x000fe200078e0a09 */
[----:B------:R-:W5:Y:S01]  /*04b0*/  @!UP0 S2UR UR7, SR_CgaCtaId ;  /* 0x00000000000789c3 */ /* 0x000f620000008800 */
[----:B------:R-:W-:Y:S01]  /*04c0*/  SHF.R.S32.HI R0, RZ, 0x1f, R3 ;  /* 0x0000001fff007819 */ /* 0x000fe20000011403 */
[----:B------:R-:W-:Y:S01]  /*04d0*/  @!UP0 UMOV UR6, 0x400 ;  /* 0x0000040000068882 */ /* 0x000fe20000000000 */
[----:B------:R-:W-:Y:S01]  /*04e0*/  IMAD R22, R6, 0x4, R9 ;  /* 0x0000000406167824 */ /* 0x000fe200078e0209 */
[----:B--2---:R-:W-:-:S02]  /*04f0*/  I2FP.F32.U32 R13, R4 ;  /* 0x00000004000d7245 */ /* 0x004fc40000201000 */
[----:B------:R-:W-:Y:S02]  /*0500*/  LEA.HI R0, R0, R3, RZ, 0x2 ;  /* 0x0000000300007211 */ /* 0x000fe400078f10ff */
[----:B------:R-:W-:Y:S01]  /*0510*/  LEA.HI R6, R22, R22, RZ, 0x1 ;  /* 0x0000001616067211 */ /* 0x000fe200078f08ff */
[----:B------:R-:W-:Y:S01]  /*0520*/  FMUL R13, R13, UR4 ;  /* 0x000000040d0d7c20 */ /* 0x000fe20008400000 */
[----:B------:R-:W2:Y:S01]  /*0530*/  LDC R9, c[0x0][0x148] ;  /* 0x00005200ff097b82 */ /* 0x000ea20000000800 */
[----:B------:R-:W-:Y:S01]  /*0540*/  LOP3.LUT R0, R0, 0xfffffffc, RZ, 0xc0, !PT ;  /* 0xfffffffc00007812 */ /* 0x000fe200078ec0ff */
[----:B------:R-:W-:Y:S01]  /*0550*/  UMOV UR4, 0x20 ;  /* 0x0000002000047882 */ /* 0x000fe20000000000 */
[----:B------:R-:W-:Y:S01]  /*0560*/  LOP3.LUT R11, R6, 0xfffffffe, RZ, 0xc0, !PT ;  /* 0xfffffffe060b7812 */ /* 0x000fe200078ec0ff */
[----:B0-----:R-:W-:Y:S01]  /*0570*/  IMAD.MOV R15, RZ, RZ, -R10 ;  /* 0x000000ffff0f7224 */ /* 0x001fe200078e0a0a */
[----:B------:R-:W0:Y:S01]  /*0580*/  F2I.U32.TRUNC.NTZ R13, R13 ;  /* 0x0000000d000d7305 */ /* 0x000e22000020f000 */
[----:B------:R-:W-:Y:S01]  /*0590*/  IMAD.IADD R3, R3, 0x1, -R0 ;  /* 0x0000000103037824 */ /* 0x000fe200078e0a00 */
[----:B------:R-:W-:-:S04]  /*05a0*/  @!UP0 UIADD3 UR4, -UR4, 0x100000, URZ ;  /* 0x0010000004048890 */ /* 0x000fc8000fffe13f */
[----:B------:R-:W-:Y:S02]  /*05b0*/  @!UP0 USHF.L.U32 UR5, UR4, 0xb, URZ ;  /* 0x0000000b04058899 */ /* 0x000fe4000800063f */
[----:B------:R-:W-:Y:S01]  /*05c0*/  @!UP0 USHF.L.U32 UR4, UR4, 0x1, URZ ;  /* 0x0000000104048899 */ /* 0x000fe2000800063f */
[----:B-1----:R-:W-:Y:S01]  /*05d0*/  IMAD R6, R12, R15, UR8 ;  /* 0x000000080c067e24 */ /* 0x002fe2000f8e020f */
[----:B---3--:R-:W-:Y:S01]  /*05e0*/  ISETP.EQ.U32.AND P2, PT, R14, 0x1, PT ;  /* 0x000000010e00780c */ /* 0x008fe20003f42070 */
[----:B------:R-:W-:Y:S01]  /*05f0*/  IMAD.IADD R11, R22, 0x1, -R11 ;  /* 0x00000001160b7824 */ /* 0x000fe200078e0a0b */
[----:B------:R-:W-:Y:S01]  /*0600*/  ISETP.NE.AND P1, PT, R3, 0x3, PT ;  /* 0x000000030300780c */ /* 0x000fe20003f25270 */
[----:B-----5:R-:W-:-:S03]  /*0610*/  @!UP0 ULEA UR6, UR7, UR6, 0x18 ;  /* 0x0000000607068291 */ /* 0x020fc6000f8ec03f */
[----:B------:R-:W-:Y:S01]  /*0620*/  ISETP.NE.AND P4, PT, R11, R6, PT ;  /* 0x000000060b00720c */ /* 0x000fe20003f85270 */
[----:B------:R-:W-:Y:S01]  /*0630*/  IMAD.SHL.U32 R11, R22, 0x4, RZ ;  /* 0x00000004160b7824 */ /* 0x000fe200078e00ff */
[----:B------:R-:W-:Y:S01]  /*0640*/  VOTEU.ALL UP0, P0 ;  /* 0x00000000003f7886 */ /* 0x000fe20000000000 */
[----:B------:R-:W-:Y:S01]  /*0650*/  LOP3.LUT P0, RZ, R8, 0x7, RZ, 0xc0, !PT ;  /* 0x0000000708ff7812 */ /* 0x000fe2000780c0ff */
[----:B------:R-:W-:Y:S01]  /*0660*/  VIADD R8, R2, 0xffffffff ;  /* 0xffffffff02087836 */ /* 0x000fe20000000000 */
[----:B------:R-:W-:Y:S01]  /*0670*/  ISETP.EQ.OR P1, PT, R3, RZ, !P1 ;  /* 0x000000ff0300720c */ /* 0x000fe20004f22670 */
[----:B0-----:R-:W-:Y:S01]  /*0680*/  IMAD.MOV R23, RZ, RZ, -R13 ;  /* 0x000000ffff177224 */ /* 0x001fe200078e0a0d */
[----:B------:R-:W-:Y:S02]  /*0690*/  LOP3.LUT R22, R22, 0xc, R11, 0x78, !PT ;  /* 0x0000000c16167812 */ /* 0x000fe400078e780b */
[----:B------:R-:W-:Y:S01]  /*06a0*/  ISETP.EQ.AND P1, PT, R2, RZ, P1 ;  /* 0x000000ff0200720c */ /* 0x000fe20000f22270 */
[----:B--2---:R-:W-:Y:S01]  /*06b0*/  IMAD R11, R9, R23, R4 ;  /* 0x00000017090b7224 */ /* 0x004fe200078e0204 */
[C---:B------:R-:W-:Y:S01]  /*06c0*/  ISETP.LT.U32.AND P0, PT, R22.reuse, 0x2, !P0 ;  /* 0x000000021600780c */ /* 0x040fe20004701070 */
[----:B------:R-:W0:Y:S02]  /*06d0*/  FENCE.VIEW.ASYNC.S ;  /* 0x00000000000073c6 */ /* 0x000e240000000000 */
[----:B0-----:R0:W1:Y:S01]  /*06e0*/  @!UP0 SYNCS.EXCH.64 URZ, [UR6+0x40], UR4 ;  /* 0x00004004063f85b2 */ /* 0x0010620008000100 */
[----:B------:R-:W-:-:S02]  /*06f0*/  @P4 LEA.HI R0, R22, R22, RZ, 0x1 ;  /* 0x0000001616004211 */ /* 0x000fc400078f08ff */
[----:B------:R-:W-:Y:S02]  /*0700*/  ISETP.GE.U32.AND P6, PT, R8, 0x2, PT ;  /* 0x000000020800780c */ /* 0x000fe40003fc6070 */
[----:B------:R-:W-:Y:S02]  /*0710*/  @P4 SHF.R.S32.HI R0, RZ, 0x1, R0 ;  /* 0x00000001ff004819 */ /* 0x000fe40000011400 */
[----:B------:R-:W-:Y:S02]  /*0720*/  SEL R18, RZ, 0x1, !P1 ;  /* 0x00000001ff127807 */ /* 0x000fe40004800000 */
[----:B------:R-:W-:Y:S02]  /*0730*/  @P4 ISETP.NE.AND P5, PT, R0, R11, PT ;  /* 0x0000000b0000420c */ /* 0x000fe40003fa5270 */
[----:B------:R-:W-:Y:S02]  /*0740*/  SEL R0, RZ, 0x1, !P0 ;  /* 0x00000001ff007807 */ /* 0x000fe40004000000 */
[----:B------:R-:W-:-:S02]  /*0750*/  @P4 SEL R19, RZ, 0x1, P5 ;  /* 0x00000001ff134807 */ /* 0x000fc40002800000 */
[----:B------:R-:W-:Y:S01]  /*0760*/  SEL R18, R18, 0x2, P6 ;  /* 0x0000000212127807 */ /* 0x000fe20003000000 */
[----:B------:R0:W2:Y:S01]  /*0770*/  @!UP1 SYNCS.EXCH.64 URZ, [UR6+0x48], UR4 ;  /* 0x00004804063f95b2 */ /* 0x0000a20008000100 */
[----:B------:R-:W-:Y:S01]  /*0780*/  LOP3.LUT R19, R19, R0, RZ, 0xc0, !PT ;  /* 0x0000000013137212 */ /* 0x000fe200078ec0ff */
[----:B------:R-:W-:Y:S01]  /*0790*/  NOP ;  /* 0x0000000000007918 */ /* 0x000fe20000000000 */
[----:B------:R-:W-:Y:S01]  /*07a0*/  LOP3.LUT R0, R85, 0x7f, RZ, 0xc0, !PT ;  /* 0x0000007f55007812 */ /* 0x000fe200078ec0ff */
[----:B------:R-:W-:Y:S06]  /*07b0*/  @!P2 BRA `(.L_x_3) ;  /* 0x000000000008a947 */ /* 0x000fec0003800000 */
[----:B-12-4-:R-:W-:Y:S01]  /*07c0*/  UCGABAR_ARV ;  /* 0x00000000000079c7 */ /* 0x016fe20008000000 */
[----:B------:R-:W-:Y:S05]  /*07d0*/  BRA `(.L_x_4) ;  /* 0x0000000000047947 */ /* 0x000fea0003800000 */
.L_x_3:
[----:B-12-4-:R-:W-:Y:S01]  /*07e0*/  NOP ;  /* 0x0000000000007918 */ /* 0x016fe20000000000 */
.L_x_4:
[----:B------:R-:W1:Y:S01]  /*07f0*/  LDC R2, c[0x0][0x65c] ;  /* 0x00019700ff027b82 */ /* 0x000e620000000800 */
[----:B------:R-:W-:Y:S02]  /*0800*/  IMAD.U32 R10, RZ, RZ, UR8 ;  /* 0x00000008ff0a7e24 */ /* 0x000fe4000f8e00ff */
[----:B------:R-:W-:Y:S01]  /*0810*/  IMAD.MOV.U32 R11, RZ, RZ, RZ ;  /* 0x000000ffff0b7224 */ /* 0x000fe200078e00ff */
[----:B-1----:R-:W-:-:S04]  /*0820*/  ISETP.NE.AND P1, PT, R2, 0x1, PT ;  /* 0x000000010200780c */ /* 0x002fc80003f25270 */
[----:B------:R-:W-:-:S09]  /*0830*/  P2R R5, PR, RZ, 0x2 ;  /* 0x00000002ff057803 */ /* 0x000fd20000000000 */
[----:B------:R-:W1:Y:S01]  /*0840*/  @P1 LDC R17, c[0x0][0x10] ;  /* 0x00000400ff111b82 */ /* 0x000e620000000800 */
[----:B------:R-:W-:Y:S02]  /*0850*/  @P1 IMAD.MOV.U32 R5, RZ, RZ, RZ ;  /* 0x000000ffff051224 */ /* 0x000fe400078e00ff */
[----:B------:R-:W-:-:S05]  /*0860*/  @P1 IMAD.MOV.U32 R15, RZ, RZ, RZ ;  /* 0x000000ffff0f1224 */ /* 0x000fca00078e00ff */
[----:B------:R-:W2:Y:S01]  /*0870*/  @!P1 LDC R13, c[0x0][0xc] ;  /* 0x00000300ff0d9b82 */ /* 0x000ea20000000800 */
[----:B0-----:R-:W-:Y:S01]  /*0880*/  ULDC UR4, c[0x0][0xc] ;  /* 0x0000030000047ab9 */ /* 0x001fe20000000800 */
[----:B------:R-:W-:Y:S01]  /*0890*/  ULDC UR5, c[0x0][0x10] ;  /* 0x0000040000057ab9 */ /* 0x000fe20000000800 */
[----:B------:R-:W-:Y:S01]  /*08a0*/  ULDC UR6, c[0x0][0x14] ;  /* 0x0000050000067ab9 */ /* 0x000fe20000000800 */
[----:B------:R-:W-:-:S04]  /*08b0*/  UIMAD.WIDE.U32 UR4, UR4, UR5, URZ ;  /* 0x00000005040472a5 */ /* 0x000fc8000f8e003f */
[----:B------:R-:W-:Y:S02]  /*08c0*/  UIMAD.WIDE.U32 UR38, UR4, UR6, URZ ;  /* 0x00000006042672a5 */ /* 0x000fe4000f8e003f */
[----:B------:R-:W-:-:S04]  /*08d0*/  UIMAD UR40, UR5, UR6, URZ ;  /* 0x00000006052872a4 */ /* 0x000fc8000f8e023f */
[----:B------:R-:W-:Y:S01]  /*08e0*/  UIADD3 UR40, UR39, UR40, URZ ;  /* 0x0000002827287290 */ /* 0x000fe2000fffe03f */
[----:B-1----:R-:W-:-:S04]  /*08f0*/  @P1 IMAD.WIDE.U32 R16, R17, UR8, R4 ;  /* 0x0000000811101c25 */ /* 0x002fc8000f8e0004 */
[----:B------:R-:W-:Y:S02]  /*0900*/  @P1 IMAD.IADD R17, R17, 0x1, R15 ;  /* 0x0000000111111824 */ /* 0x000fe400078e020f */
[----:B--2---:R-:W-:-:S04]  /*0910*/  @!P1 IMAD.WIDE.U32 R10, R4, R13, R10 ;  /* 0x0000000d040a9225 */ /* 0x004fc800078e000a */
[----:B------:R-:W-:Y:S02]  /*0920*/  @!P1 IMAD.MOV.U32 R16, RZ, RZ, R10 ;  /* 0x000000ffff109224 */ /* 0x000fe400078e000a */
[----:B------:R-:W-:Y:S01]  /*0930*/  @!P1 IMAD.MOV.U32 R17, RZ, RZ, R11 ;  /* 0x000000ffff119224 */ /* 0x000fe200078e000b */
[----:B------:R-:W-:Y:S06]  /*0940*/  @!P2 BRA `(.L_x_5) ;  /* 0x00000000000ca947 */ /* 0x000fec0003800000 */
[----:B------:R-:W-:Y:S01]  /*0950*/  UCGABAR_WAIT ;  /* 0x0000000000007dc7 */ /* 0x000fe20008000000 */
[----:B------:R-:W-:Y:S01]  /*0960*/  CCTL.IVALL ;  /* 0x00000000ff00798f */ /* 0x000fe20002000000 */
[----:B------:R-:W-:Y:S05]  /*0970*/  BRA `(.L_x_6) ;  /* 0x0000000000047947 */ /* 0x000fea0003800000 */
.L_x_5:
[----:B------:R-:W-:Y:S06]  /*0980*/  BAR.SYNC.DEFER_BLOCKING 0x0 ;  /* 0x0000000000007b1d */ /* 0x000fec0000010000 */
.L_x_6:
[----:B------:R-:W-:Y:S05]  /*0990*/  @!P3 BRA `(.L_x_7) ;  /* 0x000000780024b947 */ /* 0x000fea0003800000 */
[----:B------:R-:W-:-:S13]  /*09a0*/  ISETP.GT.U32.AND P0, PT, R8, 0x1, PT ;  /* 0x000000010800780c */ /* 0x000fda0003f04070 */
[----:B------:R-:W-:Y:S05]  /*09b0*/  @P0 EXIT ;  /* 0x000000000000094d */ /* 0x000fea0003800000 */
[----:B------:R-:W-:Y:S01]  /*09c0*/  ULDC.64 UR4, c[0x0][0x650] ;  /* 0x0001940000047ab9 */ /* 0x000fe20000000a00 */
[----:B------:R-:W-:Y:S01]  /*09d0*/  PRMT R3, RZ, 0x7610, R3 ;  /* 0x00007610ff037816 */ /* 0x000fe20000000003 */
[----:B------:R-:W-:Y:S01]  /*09e0*/  IMAD.MOV.U32 R91, RZ, RZ, -0x1 ;  /* 0xffffffffff5b7424 */ /* 0x000fe200078e00ff */
[----:B------:R-:W-:Y:S01]  /*09f0*/  ISETP.GE.U32.AND P0, PT, R16, UR4, PT ;  /* 0x0000000410007c0c */ /* 0x000fe2000bf06070 */
[----:B------:R-:W-:Y:S02]  /*0a00*/  IMAD.MOV.U32 R92, RZ, RZ, -0x1 ;  /* 0xffffffffff5c7424 */ /* 0x000fe400078e00ff */
[----:B------:R-:W-:Y:S01]  /*0a10*/  IMAD.MOV.U32 R90, RZ, RZ, -0x1 ;  /* 0xffffffffff5a7424 */ /* 0x000fe200078e00ff */
[----:B------:R-:W-:-:S13]  /*0a20*/  ISETP.GE.U32.AND.EX P0, PT, R17, UR5, PT, P0 ;  /* 0x0000000511007c0c */ /* 0x000fda000bf06100 */
[----:B------:R-:W-:Y:S05]  /*0a30*/  @P0 BRA `(.L_x_8) ;  /* 0x0000000400280947 */ /* 0x000fea0003800000 */
[----:B------:R-:W0:Y:S01]  /*0a40*/  LDC.64 R24, c[0x0][0x628] ;  /* 0x00018a00ff187b82 */ /* 0x000e220000000a00 */
[----:B------:R-:W-:Y:S02]  /*0a50*/  IMAD.MOV.U32 R10, RZ, RZ, R16 ;  /* 0x000000ffff0a7224 */ /* 0x000fe400078e0010 */
[----:B------:R-:W-:-:S05]  /*0a60*/  IMAD.MOV.U32 R11, RZ, RZ, R17 ;  /* 0x000000ffff0b7224 */ /* 0x000fca00078e0011 */
[----:B------:R-:W1:Y:S08]  /*0a70*/  LDC R8, c[0x0][0x630] ;  /* 0x00018c00ff087b82 */ /* 0x000e700000000800 */
[----:B------:R-:W2:Y:S01]  /*0a80*/  LDC.64 R26, c[0x0][0x620] ;  /* 0x00018800ff1a7b82 */ /* 0x000ea20000000a00 */
[----:B0-----:R-:W-:-:S04]  /*0a90*/  ISETP.NE.U32.AND P0, PT, R24, RZ, PT ;  /* 0x000000ff1800720c */ /* 0x001fc80003f05070 */
[----:B------:R-:W-:-:S13]  /*0aa0*/  ISETP.NE.AND.EX P0, PT, R25, RZ, PT, P0 ;  /* 0x000000ff1900720c */ /* 0x000fda0003f05300 */
[----:B-12---:R-:W-:Y:S05]  /*0ab0*/  @!P0 BRA `(.L_x_9) ;  /* 0x0000000000288947 */ /* 0x006fea0003800000 */
[----:B------:R-:W0:Y:S02]  /*0ac0*/  LDC R3, c[0x0][0x634] ;  /* 0x00018d00ff037b82 */ /* 0x000e240000000800 */
[----:B0-----:R-:W-:-:S05]  /*0ad0*/  IADD3 R3, P0, R16, R3, RZ ;  /* 0x0000000310037210 */ /* 0x001fca0007f1e0ff */
[----:B------:R-:W-:-:S04]  /*0ae0*/  IMAD.X R21, RZ, RZ, R17, P0 ;  /* 0x000000ffff157224 */ /* 0x000fc800000e0611 */
[----:B------:R-:W-:-:S04]  /*0af0*/  IMAD.WIDE.U32 R10, R21, R24, RZ ;  /* 0x00000018150a7225 */ /* 0x000fc800078e00ff */
[----:B------:R-:W-:-:S04]  /*0b00*/  IMAD.WIDE.U32 R12, P0, R3, R25, R10 ;  /* 0x00000019030c7225 */ /* 0x000fc8000780000a */
[----:B------:R-:W-:-:S04]  /*0b10*/  IMAD.WIDE.U32 R10, R3, R24, RZ ;  /* 0x00000018030a7225 */ /* 0x000fc800078e00ff */
[----:B------:R-:W-:Y:S01]  /*0b20*/  IMAD.X R15, RZ, RZ, RZ, P0 ;  /* 0x000000ffff0f7224 */ /* 0x000fe200000e06ff */
[----:B------:R-:W-:Y:S01]  /*0b30*/  IADD3 RZ, P0, R11, R12, RZ ;  /* 0x0000000c0bff7210 */ /* 0x000fe20007f1e0ff */
[----:B------:R-:W-:-:S04]  /*0b40*/  IMAD.MOV.U32 R14, RZ, RZ, R13 ;  /* 0x000000ffff0e7224 */ /* 0x000fc800078e000d */
[----:B------:R-:W-:-:S08]  /*0b50*/  IMAD.WIDE.U32.X R10, R21, R25, R14, P0 ;  /* 0x00000019150a7225 */ /* 0x000fd000000e040e */
.L_x_9:
[----:B------:R-:W0:Y:S01]  /*0b60*/  LDC.64 R30, c[0x0][0x640] ;  /* 0x00019000ff1e7b82 */ /* 0x000e220000000a00 */
[-CC-:B------:R-:W-:Y:S01]  /*0b70*/  SHF.R.U64 R90, R10, R8.reuse, R11.reuse ;  /* 0x000000080a5a7219 */ /* 0x180fe2000000120b */
[----:B------:R-:W-:Y:S01]  /*0b80*/  IMAD R29, R9, R23, R4 ;  /* 0x00000017091d7224 */ /* 0x000fe200078e0204 */
[----:B------:R-:W-:Y:S01]  /*0b90*/  SHF.R.U32.HI R3, RZ, R8, R11 ;  /* 0x00000008ff037219 */ /* 0x000fe2000001160b */
[----:B------:R-:W-:Y:S01]  /*0ba0*/  IMAD.MOV.U32 R23, RZ, RZ, 0x1 ;  /* 0x00000001ff177424 */ /* 0x000fe200078e00ff */
[----:B------:R-:W-:-:S03]  /*0bb0*/  IADD3 R5, P0, RZ, -R90, RZ ;  /* 0x8000005aff057210 */ /* 0x000fc60007f1e0ff */
[----:B------:R-:W1:Y:S02]  /*0bc0*/  LDC R12, c[0x0][0x618] ;  /* 0x00018600ff0c7b82 */ /* 0x000e640000000800 */
[----:B------:R-:W-:Y:S02]  /*0bd0*/  IMAD.X R3, RZ, RZ, ~R3, P0 ;  /* 0x000000ffff037224 */ /* 0x000fe400000e0e03 */
[----:B------:R-:W-:-:S04]  /*0be0*/  IMAD.WIDE.U32 R10, R5, R26, R16 ;  /* 0x0000001a050a7225 */ /* 0x000fc800078e0010 */
[----:B------:R-:W2:Y:S01]  /*0bf0*/  LDC R20, c[0x0][0x608] ;  /* 0x00018200ff147b82 */ /* 0x000ea20000000800 */
[----:B------:R-:W-:Y:S02]  /*0c00*/  IMAD R8, R3, R26, RZ ;  /* 0x0000001a03087224 */ /* 0x000fe400078e02ff */
[----:B------:R-:W-:Y:S02]  /*0c10*/  IMAD.MOV.U32 R3, RZ, RZ, -0x1 ;  /* 0xffffffffff037424 */ /* 0x000fe400078e00ff */
[----:B------:R-:W-:-:S03]  /*0c20*/  IMAD R5, R5, R27, R8 ;  /* 0x0000001b05057224 */ /* 0x000fc600078e0208 */
[----:B------:R-:W3:Y:S01]  /*0c30*/  LDC R28, c[0x0][0x658] ;  /* 0x00019600ff1c7b82 */ /* 0x000ee20000000800 */
[----:B------:R-:W-:Y:S01]  /*0c40*/  IMAD.IADD R5, R11, 0x1, R5 ;  /* 0x000000010b057824 */ /* 0x000fe200078e0205 */
[----:B0-----:R-:W-:-:S04]  /*0c50*/  ISETP.NE.U32.AND P0, PT, R30, RZ, PT ;  /* 0x000000ff1e00720c */ /* 0x001fc80003f05070 */
[----:B------:R-:W-:Y:S02]  /*0c60*/  ISETP.NE.AND.EX P0, PT, R31, RZ, PT, P0 ;  /* 0x000000ff1f00720c */ /* 0x000fe40003f05300 */
[----:B------:R-:W0:Y:S01]  /*0c70*/  LDC R24, c[0x0][0x600] ;  /* 0x00018000ff187b82 */ /* 0x000e220000000800 */
[-CC-:B-1----:R-:W-:Y:S02]  /*0c80*/  SHF.R.U64 R14, R10, R12.reuse, R5.reuse ;  /* 0x0000000c0a0e7219 */ /* 0x182fe40000001205 */
[----:B------:R-:W-:-:S05]  /*0c90*/  SHF.R.U32.HI R5, RZ, R12, R5 ;  /* 0x0000000cff057219 */ /* 0x000fca0000011605 */
[----:B------:R-:W1:Y:S01]  /*0ca0*/  LDC R15, c[0x0][0x648] ;  /* 0x00019200ff0f7b82 */ /* 0x000e620000000800 */
[-CC-:B--2---:R-:W-:Y:S02]  /*0cb0*/  SHF.R.U64 R27, R14, R20.reuse, R5.reuse ;  /* 0x000000140e1b7219 */ /* 0x184fe40000001205 */
[----:B------:R-:W-:-:S05]  /*0cc0*/  SHF.R.U32.HI R5, RZ, R20, R5 ;  /* 0x00000014ff057219 */ /* 0x000fca0000011605 */
[----:B------:R-:W2:Y:S01]  /*0cd0*/  LDC R21, c[0x0][0x638] ;  /* 0x00018e00ff157b82 */ /* 0x000ea20000000800 */
[-CC-:B---3--:R-:W-:Y:S02]  /*0ce0*/  SHF.R.U64 R20, R27, R28.reuse, R5.reuse ;  /* 0x0000001c1b147219 */ /* 0x188fe40000001205 */
[-C--:B------:R-:W-:Y:S02]  /*0cf0*/  SHF.L.U32 R3, R3, R28.reuse, RZ ;  /* 0x0000001c03037219 */ /* 0x080fe400000006ff */
[----:B------:R-:W-:Y:S01]  /*0d00*/  SHF.R.U32.HI R5, RZ, R28, R5 ;  /* 0x0000001cff057219 */ /* 0x000fe20000011605 */
[----:B------:R-:W-:Y:S01]  /*0d10*/  IMAD.MOV.U32 R4, RZ, RZ, R20 ;  /* 0x000000ffff047224 */ /* 0x000fe200078e0014 */
[----:B------:R-:W-:Y:S01]  /*0d20*/  LOP3.LUT R12, RZ, R3, RZ, 0x33, !PT ;  /* 0x00000003ff0c7212 */ /* 0x000fe200078e33ff */
[----:B------:R-:W3:Y:S01]  /*0d30*/  LDC R25, c[0x0][0x610] ;  /* 0x00018400ff197b82 */ /* 0x000ee20000000800 */
[----:B------:R-:W-:Y:S05]  /*0d40*/  @!P0 BRA `(.L_x_10) ;  /* 0x0000000000288947 */ /* 0x000fea0003800000 */
[----:B------:R-:W4:Y:S02]  /*0d50*/  LDC R3, c[0x0][0x64c] ;  /* 0x00019300ff037b82 */ /* 0x000f240000000800 */
[----:B----4-:R-:W-:-:S05]  /*0d60*/  IADD3 R3, P0, R20, R3, RZ ;  /* 0x0000000314037210 */ /* 0x010fca0007f1e0ff */
        /* <DEDUP_REMOVED lines=8> */
.L_x_10:
[----:B-1----:R-:W-:Y:S01]  /*0df0*/  SHF.R.U64 R4, R4, R15, R5 ;  /* 0x0000000f04047219 */ /* 0x002fe20000001205 */
[----:B0-----:R-:W-:Y:S01]  /*0e00*/  VIADD R5, R24, 0xffffffff ;  /* 0xffffffff18057836 */ /* 0x001fe20000000000 */
[----:B------:R-:W-:Y:S02]  /*0e10*/  SHF.L.U32 R3, R23, R28, RZ ;  /* 0x0000001c17037219 */ /* 0x000fe400000006ff */
[----:B------:R-:W-:Y:S01]  /*0e20*/  LOP3.LUT R12, R27, R12, RZ, 0xc0, !PT ;  /* 0x0000000c1b0c7212 */ /* 0x000fe200078ec0ff */
[----:B------:R-:W-:Y:S01]  /*0e30*/  IMAD.MOV R8, RZ, RZ, -R4 ;  /* 0x000000ffff087224 */ /* 0x000fe200078e0a04 */
[----:B------:R-:W-:Y:S02]  /*0e40*/  SEL R6, R6, R29, !P1 ;  /* 0x0000001d06067207 */ /* 0x000fe40004800000 */
[----:B------:R-:W-:Y:S01]  /*0e50*/  LOP3.LUT R5, R14, R5, RZ, 0xc0, !PT ;  /* 0x000000050e057212 */ /* 0x000fe200078ec0ff */
[----:B------:R-:W-:Y:S02]  /*0e60*/  IMAD R9, R3, R4, R12 ;  /* 0x0000000403097224 */ /* 0x000fe400078e020c */
[----:B--2---:R-:W-:-:S02]  /*0e70*/  IMAD R3, R8, R21, R20 ;  /* 0x0000001508037224 */ /* 0x004fc400078e0214 */
[----:B---3--:R-:W-:Y:S02]  /*0e80*/  IMAD R6, R9, R25, R6 ;  /* 0x0000001909067224 */ /* 0x008fe400078e0206 */
[----:B------:R-:W-:Y:S02]  /*0e90*/  IMAD R91, R3, R24, R5 ;  /* 0x00000018035b7224 */ /* 0x000fe400078e0205 */
[----:B------:R-:W-:-:S03]  /*0ea0*/  IMAD.MOV.U32 R4, RZ, RZ, 0x1 ;  /* 0x00000001ff047424 */ /* 0x000fc600078e00ff */
[----:B------:R-:W-:Y:S02]  /*0eb0*/  SEL R92, R91, R6, !P1 ;  /* 0x000000065b5c7207 */ /* 0x000fe40004800000 */
[----:B------:R-:W-:Y:S02]  /*0ec0*/  PRMT R3, R4, 0x7610, R3 ;  /* 0x0000761004037816 */ /* 0x000fe40000000003 */
[----:B------:R-:W-:-:S07]  /*0ed0*/  SEL R91, R6, R91, !P1 ;  /* 0x0000005b065b7207 */ /* 0x000fce0004800000 */
.L_x_8:
[----:B------:R-:W-:-:S08]  /*0ee0*/  NOP ;  /* 0x0000000000007918 */ /* 0x000fd00000000000 */
[----:B------:R-:W0:Y:S02]  /*0ef0*/  USETMAXREG.TRY_ALLOC.CTAPOOL UP0, 0xe8 ;  /* 0x000000e8000079c8 */ /* 0x000e240008000600 */
[----:B0-----:R-:W-:-:S13]  /*0f00*/  PLOP3.LUT P0, PT, PT, PT, UP0, 0x80, 0x0 ;  /* 0x000000000000781c */ /* 0x001fda0003f0f008 */
[----:B------:R-:W-:Y:S05]  /*0f10*/  @!P0 BRA `(.L_x_8) ;  /* 0xfffffffc00f08947 */ /* 0x000fea000383ffff */
[----:B------:R-:W-:Y:S01]  /*0f20*/  ULDC.64 UR4, c[0x0][0x598] ;  /* 0x0001660000047ab9 */ /* 0x000fe20000000a00 */
[----:B------:R-:W-:Y:S01]  /*0f30*/  ULDC.64 UR44, c[0x0][0x208] ;  /* 0x00008200002c7ab9 */ /* 0x000fe20000000a00 */
[----:B------:R-:W-:-:S04]  /*0f40*/  ISETP.NE.U32.AND P0, PT, RZ, UR4, PT ;  /* 0x00000004ff007c0c */ /* 0x000fc8000bf05070 */
[----:B------:R-:W-:-:S13]  /*0f50*/  ISETP.NE.AND.EX P0, PT, RZ, UR5, PT, P0 ;  /* 0x00000005ff007c0c */ /* 0x000fda000bf05300 */
[----:B------:R-:W-:Y:S05]  /*0f60*/  @!P0 BRA `(.L_x_11) ;  /* 0x00000000001c8947 */ /* 0x000fea0003800000 */
[----:B------:R-:W0:Y:S02]  /*0f70*/  LDC.64 R4, c[0x0][0x598] ;  /* 0x00016600ff047b82 */ /* 0x000e240000000a00 */
[----:B0-----:R-:W2:Y:S02]  /*0f80*/  LDG.E.64 R4, desc[UR44][R4.64] ;  /* 0x0000002c04047981 */ /* 0x001ea4000c1e1b00 */
[----:B--2---:R-:W-:-:S04]  /*0f90*/  ISETP.NE.U32.AND P0, PT, R4, RZ, PT ;  /* 0x000000ff0400720c */ /* 0x004fc80003f05070 */
[----:B------:R-:W-:-:S13]  /*0fa0*/  ISETP.NE.AND.EX P0, PT, R5, RZ, PT, P0 ;  /* 0x000000ff0500720c */ /* 0x000fda0003f05300 */
[----:B------:R-:W-:Y:S05]  /*0fb0*/  @!P0 BRA `(.L_x_11) ;  /* 0x0000000000088947 */ /* 0x000fea0003800000 */
[----:B------:R0:W5:Y:S01]  /*0fc0*/  LD.E R23, desc[UR44][R4.64] ;  /* 0x0000002c04177980 */ /* 0x000162000c101900 */
[----:B------:R-:W-:Y:S05]  /*0fd0*/  BRA `(.L_x_12) ;  /* 0x0000000000247947 */ /* 0x000fea0003800000 */
.L_x_11:
[----:B------:R-:W-:Y:S02]  /*0fe0*/  ULDC.64 UR4, c[0x0][0x588] ;  /* 0x0001620000047ab9 */ /* 0x000fe40000000a00 */
[----:B------:R-:W-:-:S04]  /*0ff0*/  ISETP.NE.U32.AND P0, PT, RZ, UR4, PT ;  /* 0x00000004ff007c0c */ /* 0x000fc8000bf05070 */
[----:B------:R-:W-:-:S13]  /*1000*/  ISETP.NE.AND.EX P0, PT, RZ, UR5, PT, P0 ;  /* 0x00000005ff007c0c */ /* 0x000fda000bf05300 */
[----:B------:R-:W-:Y:S05]  /*1010*/  @!P0 BRA `(.L_x_13) ;  /* 0x00000000000c8947 */ /* 0x000fea0003800000 */
[----:B------:R-:W0:Y:S02]  /*1020*/  LDC.64 R4, c[0x0][0x588] ;  /* 0x00016200ff047b82 */ /* 0x000e240000000a00 */
[----:B0-----:R1:W5:Y:S01]  /*1030*/  LDG.E R23, desc[UR44][R4.64] ;  /* 0x0000002c04177981 */ /* 0x001362000c1e1900 */
[----:B------:R-:W-:Y:S05]  /*1040*/  BRA `(.L_x_12) ;  /* 0x0000000000087947 */ /* 0x000fea0003800000 */
.L_x_13:
[----:B------:R-:W-:Y:S02]  /*1050*/  ULDC UR4, c[0x0][0x580] ;  /* 0x0001600000047ab9 */ /* 0x000fe40000000800 */
[----:B------:R-:W-:-:S07]  /*1060*/  IMAD.U32 R23, RZ, RZ, UR4 ;  /* 0x00000004ff177e24 */ /* 0x000fce000f8e00ff */
.L_x_12:
[----:B------:R-:W-:Y:S02]  /*1070*/  ULDC.64 UR4, c[0x0][0x5a0] ;  /* 0x0001680000047ab9 */ /* 0x000fe40000000a00 */
[----:B------:R-:W-:-:S04]  /*1080*/  ISETP.NE.U32.AND P0, PT, RZ, UR4, PT ;  /* 0x00000004ff007c0c */ /* 0x000fc8000bf05070 */
[----:B------:R-:W-:-:S13]  /*1090*/  ISETP.NE.AND.EX P0, PT, RZ, UR5, PT, P0 ;  /* 0x00000005ff007c0c */ /* 0x000fda000bf05300 */
[----:B------:R-:W-:Y:S05]  /*10a0*/  @!P0 BRA `(.L_x_14) ;  /* 0x00000000001c8947 */ /* 0x000fea0003800000 */
[----:B01----:R-:W0:Y:S02]  /*10b0*/  LDC.64 R4, c[0x0][0x5a0] ;  /* 0x00016800ff047b82 */ /* 0x003e240000000a00 */
[----:B0-----:R-:W2:Y:S02]  /*10c0*/  LDG.E.64 R4, desc[UR44][R4.64] ;  /* 0x0000002c04047981 */ /* 0x001ea4000c1e1b00 */
[----:B--2---:R-:W-:-:S04]  /*10d0*/  ISETP.NE.U32.AND P0, PT, R4, RZ, PT ;  /* 0x000000ff0400720c */ /* 0x004fc80003f05070 */
[----:B------:R-:W-:-:S13]  /*10e0*/  ISETP.NE.AND.EX P0, PT, R5, RZ, PT, P0 ;  /* 0x000000ff0500720c */ /* 0x000fda0003f05300 */
[----:B------:R-:W-:Y:S05]  /*10f0*/  @!P0 BRA `(.L_x_14) ;  /* 0x0000000000088947 */ /* 0x000fea0003800000 */
[----:B------:R0:W5:Y:S01]  /*1100*/  LD.E R82, desc[UR44][R4.64] ;  /* 0x0000002c04527980 */ /* 0x000162000c101900 */
[----:B------:R-:W-:Y:S05]  /*1110*/  BRA `(.L_x_15) ;  /* 0x0000000000247947 */ /* 0x000fea0003800000 */
.L_x_14:
[----:B------:R-:W-:Y:S02]  /*1120*/  ULDC.64 UR4, c[0x0][0x590] ;  /* 0x0001640000047ab9 */ /* 0x000fe40000000a00 */
[----:B------:R-:W-:-:S04]  /*1130*/  ISETP.NE.U32.AND P0, PT, RZ, UR4, PT ;  /* 0x00000004ff007c0c */ /* 0x000fc8000bf05070 */
[----:B------:R-:W-:-:S13]  /*1140*/  ISETP.NE.AND.EX P0, PT, RZ, UR5, PT, P0 ;  /* 0x00000005ff007c0c */ /* 0x000fda000bf05300 */
[----:B------:R-:W-:Y:S05]  /*1150*/  @!P0 BRA `(.L_x_16) ;  /* 0x00000000000c8947 */ /* 0x000fea0003800000 */
[----:B------:R-:W2:Y:S02]  /*1160*/  LDC.64 R82, c[0x0][0x590] ;  /* 0x00016400ff527b82 */ /* 0x000ea40000000a00 */
[----:B--2---:R2:W5:Y:S01]  /*1170*/  LDG.E R82, desc[UR44][R82.64] ;  /* 0x0000002c52527981 */ /* 0x004562000c1e1900 */
[----:B------:R-:W-:Y:S05]  /*1180*/  BRA `(.L_x_15) ;  /* 0x0000000000087947 */ /* 0x000fea0003800000 */
.L_x_16:
[----:B------:R-:W-:Y:S02]  /*1190*/  ULDC UR4, c[0x0][0x584] ;  /* 0x0001610000047ab9 */ /* 0x000fe40000000800 */
[----:B------:R-:W-:-:S07]  /*11a0*/  IMAD.U32 R82, RZ, RZ, UR4 ;  /* 0x00000004ff527e24 */ /* 0x000fce000f8e00ff */
.L_x_15:
[----:B------:R-:W-:-:S13]  /*11b0*/  LOP3.LUT P0, RZ, R3, 0xff, RZ, 0xc0, !PT ;  /* 0x000000ff03ff7812 */ /* 0x000fda000780c0ff */
[----:B------:R-:W-:Y:S05]  /*11c0*/  @!P0 EXIT ;  /* 0x000000000000894d */ /* 0x000fea0003800000 */
[----:B------:R-:W3:Y:S01]  /*11d0*/  LDC R84, c[0x0][0x658] ;  /* 0x00019600ff547b82 */ /* 0x000ee20000000800 */
[----:B------:R-:W-:Y:S01]  /*11e0*/  ULDC.64 UR6, c[0x0][0x288] ;  /* 0x0000a20000067ab9 */ /* 0x000fe20000000a00 */
[----:B------:R-:W-:Y:S01]  /*11f0*/  LOP3.LUT R7, R7, 0x1, RZ, 0xc0, !PT ;  /* 0x0000000107077812 */ /* 0x000fe200078ec0ff */
[----:B------:R-:W-:Y:S01]  /*1200*/  UIADD3 UR4, UR7, 0xff, URZ ;  /* 0x000000ff07047890 */ /* 0x000fe2000fffe03f */
[----:B------:R-:W-:Y:S01]  /*1210*/  SHF.R.U32.HI R3, RZ, 0x2, R85 ;  /* 0x00000002ff037819 */ /* 0x000fe20000011655 */
[----:B01----:R-:W-:Y:S01]  /*1220*/  IMAD.U32 R4, RZ, RZ, UR6 ;  /* 0x00000006ff047e24 */ /* 0x003fe2000f8e00ff */
[----:B------:R-:W-:Y:S01]  /*1230*/  SHF.R.U32.HI R0, RZ, 0x1, R0 ;  /* 0x00000001ff007819 */ /* 0x000fe20000011600 */
[----:B------:R-:W-:Y:S01]  /*1240*/  USHF.R.S32.HI UR5, URZ, 0x1f, UR4 ;  /* 0x0000001f3f057899 */ /* 0x000fe20008011404 */
[----:B--2---:R-:W-:Y:S01]  /*1250*/  LOP3.LUT R83, R85, 0x3, RZ, 0xc0, !PT ;  /* 0x0000000355537812 */ /* 0x004fe200078ec0ff */
[----:B------:R-:W-:Y:S01]  /*1260*/  IMAD.SHL.U32 R80, R7, 0x40, RZ ;  /* 0x0000004007507824 */ /* 0x000fe200078e00ff */
[----:B------:R-:W-:Y:S01]  /*1270*/  LOP3.LUT R3, R3, 0x7, RZ, 0xc0, !PT ;  /* 0x0000000703037812 */ /* 0x000fe200078ec0ff */
[----:B------:R-:W-:Y:S01]  /*1280*/  ULEA.HI UR5, UR5, UR4, URZ, 0x8 ;  /* 0x0000000405057291 */ /* 0x000fe2000f8f403f */
[----:B------:R-:W-:Y:S01]  /*1290*/  LOP3.LUT R0, R0, 0x30, RZ, 0xc0, !PT ;  /* 0x0000003000007812 */ /* 0x000fe200078ec0ff */
[----:B------:R-:W-:Y:S01]  /*12a0*/  IMAD R83, R83, -0x2, R4 ;  /* 0xfffffffe53537824 */ /* 0x000fe200078e0204 */
[--C-:B------:R-:W-:Y:S01]  /*12b0*/  LOP3.LUT R80, R80, 0x40, R3.reuse, 0xe2, !PT ;  /* 0x0000004050507812 */ /* 0x100fe200078ee203 */
[----:B------:R-:W-:Y:S01]  /*12c0*/  USHF.R.S32.HI UR41, URZ, 0x8, UR5 ;  /* 0x000000083f297899 */ /* 0x000fe20008011405 */
[----:B------:R-:W-:Y:S01]  /*12d0*/  IADD3 R4, RZ, -R0, -R3 ;  /* 0x80000000ff047210 */ /* 0x000fe20007ffe803 */
[----:B------:R-:W-:Y:S01]  /*12e0*/  IMAD.MOV.U32 R3, RZ, RZ, -0x1 ;  /* 0xffffffffff037424 */ /* 0x000fe200078e00ff */
[----:B------:R-:W-:Y:S01]  /*12f0*/  LOP3.LUT R86, R85, 0x80, RZ, 0xc0, !PT ;  /* 0x0000008055567812 */ /* 0x000fe200078ec0ff */
[----:B------:R-:W-:Y:S01]  /*1300*/  UISETP.LT.AND UP0, UPT, UR41, 0x1, UPT ;  /* 0x000000012900788c */ /* 0x000fe2000bf01270 */
[----:B------:R-:W-:Y:S01]  /*1310*/  IMAD.MOV.U32 R5, RZ, RZ, 0x1 ;  /* 0x00000001ff057424 */ /* 0x000fe200078e00ff */
[----:B------:R-:W-:Y:S01]  /*1320*/  ULDC UR4, c[0x0][0x284] ;  /* 0x0000a10000047ab9 */ /* 0x000fe20000000800 */
[----:B------:R-:W-:Y:S01]  /*1330*/  IMAD R4, R7, -0x40, R4 ;  /* 0xffffffc007047824 */ /* 0x000fe200078e0204 */
[----:B------:R-:W-:Y:S01]  /*1340*/  USEL UR42, UR41, 0x1, UP0 ;  /* 0x00000001292a7887 */ /* 0x000fe20008000000 */
[----:B---3--:R-:W-:Y:S01]  /*1350*/  SHF.L.U32 R3, R3, R84, RZ ;  /* 0x0000005403037219 */ /* 0x008fe200000006ff */
[----:B------:R-:W-:Y:S01]  /*1360*/  IMAD.SHL.U32 R85, R85, 0x2, RZ ;  /* 0x0000000255557824 */ /* 0x000fe200078e00ff */
[----:B------:R-:W-:Y:S01]  /*1370*/  LOP3.LUT R80, R80, R0, RZ, 0xfc, !PT ;  /* 0x0000000050507212 */ /* 0x000fe200078efcff */
[----:B------:R-:W-:Y:S01]  /*1380*/  VIADD R88, R4, UR4 ;  /* 0x0000000404587c36 */ /* 0x000fe20008000000 */
[----:B------:R-:W-:Y:S01]  /*1390*/  SHF.L.U32 R84, R5, R84, RZ ;  /* 0x0000005405547219 */ /* 0x000fe200000006ff */
[----:B------:R-:W-:Y:S01]  /*13a0*/  IMAD.MOV.U32 R81, RZ, RZ, RZ ;  /* 0x000000ffff517224 */ /* 0x000fe200078e00ff */
[----:B------:R-:W-:Y:S01]  /*13b0*/  SHF.R.U32.HI R86, RZ, 0x7, R86 ;  /* 0x00000007ff567819 */ /* 0x000fe20000011656 */
[----:B------:R-:W-:Y:S01]  /*13c0*/  UIADD3 UR42, UR41, -UR42, URZ ;  /* 0x8000002a292a7290 */ /* 0x000fe2000fffe03f */
[----:B------:R-:W-:Y:S01]  /*13d0*/  LOP3.LUT R87, RZ, R3, RZ, 0x33, !PT ;  /* 0x00000003ff577212 */ /* 0x000fe200078e33ff */
[----:B------:R-:W-:Y:S01]  /*13e0*/  UMOV UR36, URZ ;  /* 0x0000003f00247c82 */ /* 0x000fe20008000000 */
[----:B------:R-:W-:-:S09]  /*13f0*/  UMOV UR37, URZ ;  /* 0x0000003f00257c82 */ /* 0x000fd20008000000 */
.L_x_150:
[----:B0-----:R-:W0:Y:S01]  /*1400*/  SHFL.IDX PT, R0, R86, RZ, 0x1f ;  /* 0x00001fff56007589 */ /* 0x001e2200000e0000 */
[----:B-1----:R-:W1:Y:S01]  /*1410*/  S2UR UR7, SR_CgaCtaId ;  /* 0x00000000000779c3 */ /* 0x002e620000008800 */
[----:B------:R-:W-:Y:S01]  /*1420*/  UMOV UR6, 0x400 ;  /* 0x0000040000067882 */ /* 0x000fe20000000000 */
[----:B0-----:R-:W-:Y:S01]  /*1430*/  R2UR UR4, R0 ;  /* 0x00000000000472ca */ /* 0x001fe200000e0000 */
[----:B-1----:R-:W-:-:S12]  /*1440*/  ULEA UR6, UR7, UR6, 0x18 ;  /* 0x0000000607067291 */ /* 0x002fd8000f8ec03f */
[----:B------:R-:W-:-:S04]  /*1450*/  ULEA.HI UR5, UR4, UR4, URZ, 0x1 ;  /* 0x0000000404057291 */ /* 0x000fc8000f8f083f */
[----:B------:R-:W-:-:S04]  /*1460*/  ULOP3.LUT UR5, UR5, 0x7fffe, URZ, 0xc0, !UPT ;  /* 0x0007fffe05057892 */ /* 0x000fc8000f8ec03f */
[----:B------:R-:W-:-:S03]  /*1470*/  UIADD3 UR5, UR4, -UR5, URZ ;  /* 0x8000000504057290 */ /* 0x000fc6000fffe03f */
[----:B------:R-:W-:Y:S01]  /*1480*/  ULDC UR4, c[0x0][0x28c] ;  /* 0x0000a30000047ab9 */ /* 0x000fe20000000800 */
[----:B------:R-:W-:Y:S01]  /*1490*/  ULEA UR5, UR5, UR6, 0xd ;  /* 0x0000000605057291 */ /* 0x000fe2000f8e683f */
[----:B------:R-:W-:-:S03]  /*14a0*/  ISETP.LT.AND P0, PT, RZ, UR4, PT ;  /* 0x00000004ff007c0c */ /* 0x000fc6000bf01270 */
[----:B------:R-:W-:-:S04]  /*14b0*/  UIADD3 UR5, UR5, 0x100, URZ ;  /* 0x0000010005057890 */ /* 0x000fc8000fffe03f */
[----:B------:R-:W-:-:S04]  /*14c0*/  USHF.R.U32.HI UR5, URZ, 0x4, UR5 ;  /* 0x000000043f057899 */ /* 0x000fc80008011605 */
[----:B------:R-:W-:-:S04]  /*14d0*/  ULOP3.LUT UR5, UR5, 0x3fff, URZ, 0xc0, !UPT ;  /* 0x00003fff05057892 */ /* 0x000fc8000f8ec03f */
[----:B------:R-:W-:Y:S01]  /*14e0*/  ULOP3.LUT UR43, UR5, 0x10000, URZ, 0xfc, !UPT ;  /* 0x00010000052b7892 */ /* 0x000fe2000f8efc3f */
[----:B---3--:R-:W-:Y:S11]  /*14f0*/  @P0 BRA `(.L_x_17) ;  /* 0x0000000000400947 */ /* 0x008ff60003800000 */
[----:B------:R-:W-:Y:S01]  /*1500*/  MOV R0, 0x0 ;  /* 0x0000000000007802 */ /* 0x000fe20000000f00 */
[----:B------:R-:W-:Y:S01]  /*1510*/  ULDC.64 UR4, c[0x4][0x68] ;  /* 0x01001a0000047ab9 */ /* 0x000fe20000000a00 */
[----:B------:R-:W-:Y:S01]  /*1520*/  ULDC.64 UR6, c[0x4][0x8] ;  /* 0x0100020000067ab9 */ /* 0x000fe20000000a00 */
[----:B------:R-:W-:Y:S01]  /*1530*/  IMAD.U32 R4, RZ, RZ, UR4 ;  /* 0x00000004ff047e24 */ /* 0x000fe2000f8e00ff */
[----:B------:R0:W1:Y:S01]  /*1540*/  LDC.64 R14, c[0x4][R0] ;  /* 0x01000000000e7b82 */ /* 0x0000620000000a00 */
[----:B------:R-:W-:Y:S01]  /*1550*/  IMAD.U32 R5, RZ, RZ, UR5 ;  /* 0x00000005ff057e24 */ /* 0x000fe2000f8e00ff */
[----:B------:R-:W-:Y:S01]  /*1560*/  ULDC.64 UR4, c[0x4][0x70] ;  /* 0x01001c0000047ab9 */ /* 0x000fe20000000a00 */
[----:B------:R-:W-:Y:S02]  /*1570*/  IMAD.U32 R10, RZ, RZ, UR6 ;  /* 0x00000006ff0a7e24 */ /* 0x000fe4000f8e00ff */
[----:B------:R-:W-:Y:S02]  /*1580*/  IMAD.U32 R6, RZ, RZ, UR4 ;  /* 0x00000004ff067e24 */ /* 0x000fe4000f8e00ff */
[----:B------:R-:W-:-:S02]  /*1590*/  IMAD.U32 R7, RZ, RZ, UR5 ;  /* 0x00000005ff077e24 */ /* 0x000fc4000f8e00ff */
[----:B------:R-:W-:Y:S02]  /*15a0*/  IMAD.U32 R11, RZ, RZ, UR7 ;  /* 0x00000007ff0b7e24 */ /* 0x000fe4000f8e00ff */
[----:B------:R-:W-:Y:S02]  /*15b0*/  IMAD.MOV.U32 R8, RZ, RZ, 0x1e1 ;  /* 0x000001e1ff087424 */ /* 0x000fe400078e00ff */
[----:B------:R-:W-:Y:S02]  /*15c0*/  IMAD.MOV.U32 R12, RZ, RZ, 0x1 ;  /* 0x00000001ff0c7424 */ /* 0x000fe400078e00ff */
[----:B0-----:R-:W-:-:S07]  /*15d0*/  IMAD.MOV.U32 R13, RZ, RZ, RZ ;  /* 0x000000ffff0d7224 */ /* 0x001fce00078e00ff */
[----:B------:R-:W-:-:S07]  /*15e0*/  LEPC R20, `(.L_x_17) ;  /* 0x000000001014794e */ /* 0x000fce0000000000 */
[----:B-1---5:R-:W-:Y:S05]  /*15f0*/  CALL.ABS.NOINC R14 ;  /* 0x000000000e007343 */ /* 0x022fea0003c00000 */
.L_x_17:
[----:B------:R-:W-:-:S04]  /*1600*/  LOP3.LUT R0, R18, 0x1, RZ, 0xfc, !PT ;  /* 0x0000000112007812 */ /* 0x000fc800078efcff */
[----:B------:R-:W-:-:S13]  /*1610*/  ISETP.NE.AND P0, PT, R0, 0x3, PT ;  /* 0x000000030000780c */ /* 0x000fda0003f05270 */
[----:B------:R-:W-:Y:S05]  /*1620*/  @!P0 BRA `(.L_x_18) ;  /* 0x0000000000048947 */ /* 0x000fea0003800000 */
[----:B------:R-:W-:Y:S01]  /*1630*/  BPT.TRAP 0x1 ;  /* 0x000000040000795c */ /* 0x000fe20000300000 */
.L_x_18:
[----:B------:R-:W0:Y:S01]  /*1640*/  S2UR UR5, SR_CgaCtaId ;  /* 0x00000000000579c3 */ /* 0x000e220000008800 */
[----:B------:R-:W-:Y:S01]  /*1650*/  UMOV UR4, 0x400 ;  /* 0x0000040000047882 */ /* 0x000fe20000000000 */
[----:B------:R-:W-:Y:S02]  /*1660*/  IMAD.U32 R0, RZ, RZ, UR36 ;  /* 0x00000024ff007e24 */ /* 0x000fe4000f8e00ff */
[----:B------:R-:W-:-:S03]  /*1670*/  IMAD.U32 R3, RZ, RZ, UR37 ;  /* 0x00000025ff037e24 */ /* 0x000fc6000f8e00ff */
[----:B------:R-:W-:Y:S01]  /*1680*/  SHF.L.U32 R0, R0, 0x1f, RZ ;  /* 0x0000001f00007819 */ /* 0x000fe200000006ff */
[----:B0-----:R-:W-:-:S06]  /*1690*/  ULEA UR4, UR5, UR4, 0x18 ;  /* 0x0000000405047291 */ /* 0x001fcc000f8ec03f */
[----:B------:R-:W-:-:S04]  /*16a0*/  IMAD.U32 R6, RZ, RZ, UR4 ;  /* 0x00000004ff067e24 */ /* 0x000fc8000f8e00ff */
[----:B------:R-:W-:-:S04]  /*16b0*/  IMAD R3, R3, 0x8, R6 ;  /* 0x0000000803037824 */ /* 0x000fc800078e0206 */
[----:B------:R0:W1:Y:S01]  /*16c0*/  SYNCS.PHASECHK.TRANS64.TRYWAIT P1, [R3+URZ], R0 ;  /* 0x00000000030075a7 */ /* 0x000062000802017f */
[----:B------:R-:W-:Y:S05]  /*16d0*/  @!P0 BRA `(.L_x_19) ;  /* 0x0000000000048947 */ /* 0x000fea0003800000 */
[----:B------:R-:W-:Y:S01]  /*16e0*/  BPT.TRAP 0x1 ;  /* 0x000000040000795c */ /* 0x000fe20000300000 */
.L_x_19:
[----:B------:R-:W-:-:S05]  /*16f0*/  IMAD.U32 R4, RZ, RZ, UR42 ;  /* 0x0000002aff047e24 */ /* 0x000fca000f8e00ff */
[----:B------:R-:W-:Y:S01]  /*1700*/  ISETP.GE.AND P2, PT, R4, 0x1, PT ;  /* 0x000000010400780c */ /* 0x000fe20003f46270 */
[----:B-1----:R-:W-:-:S12]  /*1710*/  @P1 BRA `(.L_x_20) ;  /* 0x0000000000081947 */ /* 0x002fd80003800000 */
[----:B------:R-:W1:Y:S02]  /*1720*/  SYNCS.PHASECHK.TRANS64.TRYWAIT P1, [R3+URZ], R0 ;  /* 0x00000000030075a7 */ /* 0x000e64000802017f */
[----:B-1----:R-:W-:Y:S05]  /*1730*/  @!P1 BRA `(.L_x_21) ;  /* 0x0000008000189947 */ /* 0x002fea0003800000 */
.L_x_20:
[----:B------:R-:W-:Y:S05]  /*1740*/  WARPSYNC.ALL ;  /* 0x0000000000007948 */ /* 0x000fea0003800000 */
[----:B------:R-:W-:Y:S01]  /*1750*/  R2UR UR4, R6 ;  /* 0x00000000060472ca */ /* 0x000fe200000e0000 */
[----:B------:R-:W-:Y:S01]  /*1760*/  ULEA UR24, UR37, UR43, 0xb ;  /* 0x0000002b25187291 */ /* 0x000fe2000f8e583f */
[----:B------:R-:W-:Y:S01]  /*1770*/  WARPGROUP.ARRIVE ;  /* 0x00000000000079c5 */ /* 0x000fe20000000000 */
[----:B------:R-:W-:Y:S01]  /*1780*/  UMOV UR5, 0x40000040 ;  /* 0x4000004000057882 */ /* 0x000fe20000000000 */
[----:B------:R-:W-:Y:S01]  /*1790*/  UMOV UR7, 0x40000040 ;  /* 0x4000004000077882 */ /* 0x000fe20000000000 */
[----:B------:R-:W-:Y:S01]  /*17a0*/  UMOV UR9, UR5 ;  /* 0x0000000500097c82 */ /* 0x000fe20008000000 */
[----:B------:R-:W-:Y:S01]  /*17b0*/  UMOV UR11, 0x40000040 ;  /* 0x40000040000b7882 */ /* 0x000fe20000000000 */
[----:B------:R-:W-:Y:S01]  /*17c0*/  UMOV UR13, UR5 ;  /* 0x00000005000d7c82 */ /* 0x000fe20008000000 */
[----:B------:R-:W-:Y:S01]  /*17d0*/  UMOV UR15, 0x40000040 ;  /* 0x40000040000f7882 */ /* 0x000fe20000000000 */
[----:B------:R-:W-:Y:S01]  /*17e0*/  UMOV UR17, UR5 ;  /* 0x0000000500117c82 */ /* 0x000fe20008000000 */
[----:B------:R-:W-:-:S03]  /*17f0*/  UMOV UR19, 0x40000040 ;  /* 0x4000004000137882 */ /* 0x000fc60000000000 */
[----:B------:R-:W-:-:S04]  /*1800*/  UIADD3 UR4, UR4, 0x18100, URZ ;  /* 0x0001810004047890 */ /* 0x000fc8000fffe03f */
[----:B------:R-:W-:-:S04]  /*1810*/  USHF.R.U32.HI UR4, URZ, 0x4, UR4 ;  /* 0x000000043f047899 */ /* 0x000fc80008011604 */
[----:B------:R-:W-:-:S04]  /*1820*/  ULOP3.LUT UR4, UR4, 0x3fff, URZ, 0xc0, !UPT ;  /* 0x00003fff04047892 */ /* 0x000fc8000f8ec03f */
[----:B------:R-:W-:-:S03]  /*1830*/  ULOP3.LUT UR20, UR4, 0x10000, URZ, 0xfc, !UPT ;  /* 0x0001000004147892 */ /* 0x000fc6000f8efc3f */
[----:B------:R-:W-:Y:S01]  /*1840*/  UMOV UR4, UR24 ;  /* 0x0000001800047c82 */ /* 0x000fe20008000000 */
[----:B------:R-:W-:Y:S01]  /*1850*/  UIMAD UR22, UR37, 0x700, UR20 ;  /* 0x00000700251678a4 */ /* 0x000fe2000f8e0214 */
[----:B------:R-:W-:Y:S01]  /*1860*/  UMOV UR8, UR4 ;  /* 0x0000000400087c82 */ /* 0x000fe20008000000 */
[----:B------:R-:W-:Y:S02]  /*1870*/  UMOV UR12, UR4 ;  /* 0x00000004000c7c82 */ /* 0x000fe40008000000 */
[----:B------:R-:W-:Y:S02]  /*1880*/  UIADD3 UR10, UR22, 0x80, URZ ;  /* 0x00000080160a7890 */ /* 0x000fe4000fffe03f */
[----:B------:R-:W-:Y:S02]  /*1890*/  UIADD3 UR14, UR22, 0x100, URZ ;  /* 0x00000100160e7890 */ /* 0x000fe4000fffe03f */
[----:B------:R-:W-:Y:S01]  /*18a0*/  UMOV UR6, UR22 ;  /* 0x0000001600067c82 */ /* 0x000fe20008000000 */
[----:B------:R-:W-:Y:S01]  /*18b0*/  UIADD3 UR18, UR22, 0x180, URZ ;  /* 0x0000018016127890 */ /* 0x000fe2000fffe03f */
[----:B------:R-:W-:Y:S01]  /*18c0*/  IGMMA.64x16x32.S8.S8 R72, gdesc[UR4], RZ, !UPT, gsb0 ;  /* 0x00600000044879f1 */ /* 0x000fe2000c0410ff */
[----:B------:R-:W-:Y:S01]  /*18d0*/  UMOV UR6, UR10 ;  /* 0x0000000a00067c82 */ /* 0x000fe20008000000 */
[----:B------:R-:W-:Y:S01]  /*18e0*/  UMOV UR7, 0x40000040 ;  /* 0x4000004000077882 */ /* 0x000fe20000000000 */
[----:B------:R-:W-:Y:S01]  /*18f0*/  UMOV UR10, UR14 ;  /* 0x0000000e000a7c82 */ /* 0x000fe20008000000 */
[----:B------:R-:W-:-:S02]  /*1900*/  UMOV UR16, UR4 ;  /* 0x0000000400107c82 */ /* 0x000fc40008000000 */
[----:B------:R-:W-:Y:S01]  /*1910*/  UMOV UR14, UR18 ;  /* 0x00000012000e7c82 */ /* 0x000fe20008000000 */
[----:B------:R-:W-:Y:S02]  /*1920*/  WARPGROUP.DEPBAR.LE gsb0, 0x0 ;  /* 0x00008000000079c5 */ /* 0x000fe40000010000 */
[----:B------:R-:W-:-:S06]  /*1930*/  WARPGROUP.ARRIVE ;  /* 0x00000000000079c5 */ /* 0x000fcc0000000000 */
[----:B------:R-:W-:Y:S01]  /*1940*/  IGMMA.64x16x32.S8.S8 R64, gdesc[UR4], RZ, !UPT, gsb0 ;  /* 0x00600000044079f1 */ /* 0x000fe2000c0410ff */
[----:B------:R-:W-:Y:S01]  /*1950*/  UIADD3 UR6, UR22, 0x200, URZ ;  /* 0x0000020016067890 */ /* 0x000fe2000fffe03f */
[----:B------:R-:W-:-:S06]  /*1960*/  UMOV UR7, 0x40000040 ;  /* 0x4000004000077882 */ /* 0x000fcc0000000000 */
[----:B------:R-:W-:Y:S01]  /*1970*/  UMOV UR18, UR6 ;  /* 0x0000000600127c82 */ /* 0x000fe20008000000 */
[----:B------:R-:W-:Y:S02]  /*1980*/  WARPGROUP.DEPBAR.LE gsb0, 0x0 ;  /* 0x00008000000079c5 */ /* 0x000fe40000010000 */
[----:B------:R-:W-:-:S06]  /*1990*/  WARPGROUP.ARRIVE ;  /* 0x00000000000079c5 */ /* 0x000fcc0000000000 */
[----:B------:R-:W-:Y:S01]  /*19a0*/  IGMMA.64x16x32.S8.S8 R56, gdesc[UR8], RZ, !UPT, gsb0 ;  /* 0x00600000083879f1 */ /* 0x000fe2000c0410ff */
[----:B------:R-:W-:Y:S02]  /*19b0*/  UIADD3 UR8, UR22, 0x280, URZ ;  /* 0x0000028016087890 */ /* 0x000fe4000fffe03f */
[----:B------:R-:W-:Y:S02]  /*19c0*/  UIADD3 UR9, UR22, 0x300, URZ ;  /* 0x0000030016097890 */ /* 0x000fe4000fffe03f */
[----:B------:R-:W-:Y:S01]  /*19d0*/  UIADD3 UR10, UR22, 0x82, URZ ;  /* 0x00000082160a7890 */ /* 0x000fe2000fffe03f */
[----:B------:R-:W-:Y:S02]  /*19e0*/  UMOV UR11, 0x40000040 ;  /* 0x40000040000b7882 */ /* 0x000fe40000000000 */
[----:B------:R-:W-:Y:S01]  /*19f0*/  UMOV UR6, UR8 ;  /* 0x0000000800067c82 */ /* 0x000fe20008000000 */
[----:B------:R-:W-:Y:S02]  /*1a00*/  WARPGROUP.DEPBAR.LE gsb0, 0x0 ;  /* 0x00008000000079c5 */ /* 0x000fe40000010000 */
[----:B------:R-:W-:-:S06]  /*1a10*/  WARPGROUP.ARRIVE ;  /* 0x00000000000079c5 */ /* 0x000fcc0000000000 */
[----:B------:R-:W-:Y:S01]  /*1a20*/  IGMMA.64x16x32.S8.S8 R48, gdesc[UR12], RZ, !UPT, gsb0 ;  /* 0x006000000c3079f1 */ /* 0x000fe2000c0410ff */
[----:B------:R-:W-:Y:S01]  /*1a30*/  UIADD3 UR14, UR22, 0x102, URZ ;  /* 0x00000102160e7890 */ /* 0x000fe2000fffe03f */
[----:B------:R-:W-:Y:S01]  /*1a40*/  UMOV UR15, 0x40000040 ;  /* 0x40000040000f7882 */ /* 0x000fe20000000000 */
        /* <DEDUP_REMOVED lines=8> */
[----:B------:R-:W-:Y:S01]  /*1ad0*/  UMOV UR6, UR9 ;  /* 0x0000000900067c82 */ /* 0x000fe20008000000 */
[----:B------:R-:W-:Y:S01]  /*1ae0*/  UMOV UR7, 0x40000040 ;  /* 0x4000004000077882 */ /* 0x000fe20000000000 */
[----:B------:R-:W-:Y:S02]  /*1af0*/  WARPGROUP.DEPBAR.LE gsb0, 0x0 ;  /* 0x00008000000079c5 */ /* 0x000fe40000010000 */
[----:B------:R-:W-:-:S06]  /*1b00*/  WARPGROUP.ARRIVE ;  /* 0x00000000000079c5 */ /* 0x000fcc0000000000 */
[----:B------:R-:W-:Y:S01]  /*1b10*/  IGMMA.64x16x32.S8.S8 R24, gdesc[UR4], RZ, !UPT, gsb0 ;  /* 0x00600000041879f1 */ /* 0x000fe2000c0410ff */
[----:B------:R-:W-:Y:S02]  /*1b20*/  UIADD3 UR4, UR24, 0x2, URZ ;  /* 0x0000000218047890 */ /* 0x000fe4000fffe03f */
[----:B------:R-:W-:Y:S01]  /*1b30*/  UIADD3 UR6, UR22, 0x2, URZ ;  /* 0x0000000216067890 */ /* 0x000fe2000fffe03f */
[----:B------:R-:W-:Y:S01]  /*1b40*/  UMOV UR5, 0x40000040 ;  /* 0x4000004000057882 */ /* 0x000fe20000000000 */
[----:B------:R-:W-:Y:S01]  /*1b50*/  UMOV UR7, 0x40000040 ;  /* 0x4000004000077882 */ /* 0x000fe20000000000 */
[----:B------:R-:W-:Y:S02]  /*1b60*/  UMOV UR9, UR5 ;  /* 0x0000000500097c82 */ /* 0x000fe40008000000 */
[----:B------:R-:W-:Y:S01]  /*1b70*/  UMOV UR8, UR4 ;  /* 0x0000000400087c82 */ /* 0x000fe20008000000 */
[----:B------:R-:W-:Y:S01]  /*1b80*/  UMOV UR12, UR4 ;  /* 0x00000004000c7c82 */ /* 0x000fe20008000000 */
[----:B------:R-:W-:Y:S01]  /*1b90*/  UMOV UR13, UR5 ;  /* 0x00000005000d7c82 */ /* 0x000fe20008000000 */
[----:B------:R-:W-:Y:S01]  /*1ba0*/  UMOV UR16, UR4 ;  /* 0x0000000400107c82 */ /* 0x000fe20008000000 */
[----:B------:R-:W-:Y:S01]  /*1bb0*/  UMOV UR17, UR5 ;  /* 0x0000000500117c82 */ /* 0x000fe20008000000 */
[----:B------:R-:W-:-:S02]  /*1bc0*/  WARPGROUP.DEPBAR.LE gsb0, 0x0 ;  /* 0x00008000000079c5 */ /* 0x000fc40000010000 */
[----:B------:R-:W-:-:S06]  /*1bd0*/  WARPGROUP.ARRIVE ;  /* 0x00000000000079c5 */ /* 0x000fcc0000000000 */
[----:B------:R-:W-:Y:S01]  /*1be0*/  IGMMA.64x16x32.S8.S8 R72, gdesc[UR4], R72, gsb0 ;  /* 0x00600000044879f1 */ /* 0x000fe20008041048 */
[----:B------:R-:W-:Y:S01]  /*1bf0*/  UMOV UR6, UR10 ;  /* 0x0000000a00067c82 */ /* 0x000fe20008000000 */
[----:B------:R-:W-:Y:S01]  /*1c00*/  UMOV UR7, 0x40000040 ;  /* 0x4000004000077882 */ /* 0x000fe20000000000 */
[----:B------:R-:W-:Y:S01]  /*1c10*/  UMOV UR10, UR14 ;  /* 0x0000000e000a7c82 */ /* 0x000fe20008000000 */
[----:B------:R-:W-:Y:S01]  /*1c20*/  UMOV UR14, UR18 ;  /* 0x00000012000e7c82 */ /* 0x000fe20008000000 */
[----:B------:R-:W-:Y:S02]  /*1c30*/  WARPGROUP.DEPBAR.LE gsb0, 0x0 ;  /* 0x00008000000079c5 */ /* 0x000fe40000010000 */
[----:B------:R-:W-:-:S06]  /*1c40*/  WARPGROUP.ARRIVE ;  /* 0x00000000000079c5 */ /* 0x000fcc0000000000 */
[----:B------:R-:W-:Y:S01]  /*1c50*/  IGMMA.64x16x32.S8.S8 R64, gdesc[UR4], R64, gsb0 ;  /* 0x00600000044079f1 */ /* 0x000fe20008041040 */
[----:B------:R-:W-:Y:S01]  /*1c60*/  UIADD3 UR6, UR22, 0x202, URZ ;  /* 0x0000020216067890 */ /* 0x000fe2000fffe03f */
[----:B------:R-:W-:-:S06]  /*1c70*/  UMOV UR7, 0x40000040 ;  /* 0x4000004000077882 */ /* 0x000fcc0000000000 */
[----:B------:R-:W-:Y:S01]  /*1c80*/  UMOV UR18, UR6 ;  /* 0x0000000600127c82 */ /* 0x000fe20008000000 */
[----:B------:R-:W-:Y:S02]  /*1c90*/  WARPGROUP.DEPBAR.LE gsb0, 0x0 ;  /* 0x00008000000079c5 */ /* 0x000fe40000010000 */
[----:B------:R-:W-:-:S06]  /*1ca0*/  WARPGROUP.ARRIVE ;  /* 0x00000000000079c5 */ /* 0x000fcc0000000000 */
[----:B------:R-:W-:Y:S01]  /*1cb0*/  IGMMA.64x16x32.S8.S8 R56, gdesc[UR8], R56, gsb0 ;  /* 0x00600000083879f1 */ /* 0x000fe20008041038 */
[----:B------:R-:W-:Y:S02]  /*1cc0*/  UIADD3 UR8, UR22, 0x282, URZ ;  /* 0x0000028216087890 */ /* 0x000fe4000fffe03f */
[----:B------:R-:W-:Y:S02]  /*1cd0*/  UIADD3 UR9, UR22, 0x302, URZ ;  /* 0x0000030216097890 */ /* 0x000fe4000fffe03f */
[----:B------:R-:W-:Y:S01]  /*1ce0*/  UIADD3 UR10, UR22, 0x84, URZ ;  /* 0x00000084160a7890 */ /* 0x000fe2000fffe03f */
[----:B------:R-:W-:Y:S02]  /*1cf0*/  UMOV UR11, 0x40000040 ;  /* 0x40000040000b7882 */ /* 0x000fe40000000000 */
[----:B------:R-:W-:Y:S01]  /*1d00*/  UMOV UR6, UR8 ;  /* 0x0000000800067c82 */ /* 0x000fe20008000000 */
[----:B------:R-:W-:Y:S02]  /*1d10*/  WARPGROUP.DEPBAR.LE gsb0, 0x0 ;  /* 0x00008000000079c5 */ /* 0x000fe40000010000 */
[----:B------:R-:W-:-:S06]  /*1d20*/  WARPGROUP.ARRIVE ;  /* 0x00000000000079c5 */ /* 0x000fcc0000000000 */
[----:B------:R-:W-:Y:S01]  /*1d30*/  IGMMA.64x16x32.S8.S8 R48, gdesc[UR12], R48, gsb0 ;  /* 0x006000000c3079f1 */ /* 0x000fe20008041030 */
[----:B------:R-:W-:Y:S01]  /*1d40*/  UIADD3 UR14, UR22, 0x104, URZ ;  /* 0x00000104160e7890 */ /* 0x000fe2000fffe03f */
[----:B------:R-:W-:Y:S01]  /*1d50*/  UMOV UR15, 0x40000040 ;  /* 0x40000040000f7882 */ /* 0x000fe20000000000 */
        /* <DEDUP_REMOVED lines=8> */
[----:B------:R-:W-:Y:S01]  /*1de0*/  UMOV UR6, UR9 ;  /* 0x0000000900067c82 */ /* 0x000fe20008000000 */
[----:B------:R-:W-:Y:S01]  /*1df0*/  UMOV UR7, 0x40000040 ;  /* 0x4000004000077882 */ /* 0x000fe20000000000 */
[----:B------:R-:W-:Y:S02]  /*1e00*/  WARPGROUP.DEPBAR.LE gsb0, 0x0 ;  /* 0x00008000000079c5 */ /* 0x000fe40000010000 */
[----:B------:R-:W-:-:S06]  /*1e10*/  WARPGROUP.ARRIVE ;  /* 0x00000000000079c5 */ /* 0x000fcc0000000000 */
[----:B------:R-:W-:Y:S01]  /*1e20*/  IGMMA.64x16x32.S8.S8 R24, gdesc[UR4], R24, gsb0 ;  /* 0x00600000041879f1 */ /* 0x000fe20008041018 */
        /* <DEDUP_REMOVED lines=272> */
[----:B------:R-:W-:-:S05]  /*2f30*/  UIADD3 UR22, UR22, 0x686, URZ ;  /* 0x0000068616167890 */ /* 0x000fca000fffe03f */
[----:B------:R-:W-:Y:S01]  /*2f40*/  UMOV UR6, UR8 ;  /* 0x0000000800067c82 */ /* 0x000fe20008000000 */
[----:B------:R-:W-:Y:S02]  /*2f50*/  WARPGROUP.DEPBAR.LE gsb0, 0x0 ;  /* 0x00008000000079c5 */ /* 0x000fe40000010000 */
[----:B------:R-:W-:-:S06]  /*2f60*/  WARPGROUP.ARRIVE ;  /* 0x00000000000079c5 */ /* 0x000fcc0000000000 */
[----:B------:R-:W-:Y:S03]  /*2f70*/  IGMMA.64x16x32.S8.S8 R48, gdesc[UR12], R48, gsb0 ;  /* 0x006000000c3079f1 */ /* 0x000fe60008041030 */
[----:B------:R-:W-:Y:S02]  /*2f80*/  WARPGROUP.DEPBAR.LE gsb0, 0x0 ;  /* 0x00008000000079c5 */ /* 0x000fe40000010000 */
[----:B------:R-:W-:-:S06]  /*2f90*/  WARPGROUP.ARRIVE ;  /* 0x00000000000079c5 */ /* 0x000fcc0000000000 */
[----:B------:R-:W-:Y:S03]  /*2fa0*/  IGMMA.64x16x32.S8.S8 R40, gdesc[UR16], R40, gsb0 ;  /* 0x00600000102879f1 */ /* 0x000fe60008041028 */
[----:B------:R-:W-:Y:S02]  /*2fb0*/  WARPGROUP.DEPBAR.LE gsb0, 0x0 ;  /* 0x00008000000079c5 */ /* 0x000fe40000010000 */
[----:B------:R-:W-:-:S06]  /*2fc0*/  WARPGROUP.ARRIVE ;  /* 0x00000000000079c5 */ /* 0x000fcc0000000000 */
[----:B------:R-:W-:Y:S01]  /*2fd0*/  IGMMA.64x16x32.S8.S8 R32, gdesc[UR4], R32, gsb0 ;  /* 0x00600000042079f1 */ /* 0x000fe20008041020 */
[----:B------:R-:W-:Y:S01]  /*2fe0*/  UMOV UR6, UR22 ;  /* 0x0000001600067c82 */ /* 0x000fe20008000000 */
[----:B------:R-:W-:Y:S01]  /*2ff0*/  UMOV UR7, 0x40000040 ;  /* 0x4000004000077882 */ /* 0x000fe20000000000 */
[----:B------:R-:W-:Y:S02]  /*3000*/  WARPGROUP.DEPBAR.LE gsb0, 0x0 ;  /* 0x00008000000079c5 */ /* 0x000fe40000010000 */
[----:B------:R-:W-:-:S06]  /*3010*/  WARPGROUP.ARRIVE ;  /* 0x00000000000079c5 */ /* 0x000fcc0000000000 */
[----:B------:R-:W-:Y:S03]  /*3020*/  IGMMA.64x16x32.S8.S8 R24, gdesc[UR4], R24, gsb0 ;  /* 0x00600000041879f1 */ /* 0x000fe60008041018 */
[----:B------:R-:W-:Y:S02]  /*3030*/  WARPGROUP.DEPBAR.LE gsb0, 0x0 ;  /* 0x00008000000079c5 */ /* 0x000fe40000010000 */
[----:B------:R-:W-:Y:S05]  /*3040*/  @!P2 BRA `(.L_x_22) ;  /* 0x000000180040a947 */ /* 0x000fea0003800000 */
[----:B------:R-:W-:Y:S01]  /*3050*/  UIADD3 UR4, UR37, 0x1, URZ ;  /* 0x0000000125047890 */ /* 0x000fe2000fffe03f */
[----:B01----:R-:W-:Y:S02]  /*3060*/  IMAD.U32 R0, RZ, RZ, UR42 ;  /* 0x0000002aff007e24 */ /* 0x003fe4000f8e00ff */
[----:B------:R-:W-:Y:S01]  /*3070*/  IMAD.U32 R3, RZ, RZ, UR37 ;  /* 0x00000025ff037e24 */ /* 0x000fe2000f8e00ff */
[----:B------:R-:W-:-:S04]  /*3080*/  UISETP.NE.AND UP0, UPT, UR4, 0x3, UPT ;  /* 0x000000030400788c */ /* 0x000fc8000bf05270 */
[----:B------:R-:W-:Y:S02]  /*3090*/  USEL UR5, URZ, 0x1, UP0 ;  /* 0x000000013f057887 */ /* 0x000fe40008000000 */
[----:B------:R-:W-:Y:S02]  /*30a0*/  USEL UR4, UR4, URZ, UP0 ;  /* 0x0000003f04047287 */ /* 0x000fe40008000000 */
[----:B------:R-:W-:-:S06]  /*30b0*/  ULOP3.LUT UR5, UR36, UR5, URZ, 0x3c, !UPT ;  /* 0x0000000524057292 */ /* 0x000fcc000f8e3c3f */
[----:B------:R-:W-:-:S07]  /*30c0*/  IMAD.U32 R7, RZ, RZ, UR5 ;  /* 0x00000005ff077e24 */ /* 0x000fce000f8e00ff */
.L_x_29:
[----:B------:R-:W-:Y:S05]  /*30d0*/  @!P0 BRA `(.L_x_23) ;  /* 0x0000000000048947 */ /* 0x000fea0003800000 */
[----:B------:R-:W-:Y:S01]  /*30e0*/  BPT.TRAP 0x1 ;  /* 0x000000040000795c */ /* 0x000fe20000300000 */
.L_x_23:
[----:B------:R-:W0:Y:S01]  /*30f0*/  S2UR UR6, SR_CgaCtaId ;  /* 0x00000000000679c3 */ /* 0x000e220000008800 */
[----:B------:R-:W-:Y:S01]  /*3100*/  UMOV UR5, 0x400 ;  /* 0x0000040000057882 */ /* 0x000fe20000000000 */
[----:B------:R-:W-:Y:S01]  /*3110*/  IMAD.U32 R5, RZ, RZ, UR4 ;  /* 0x00000004ff057e24 */ /* 0x000fe2000f8e00ff */
[----:B------:R-:W-:Y:S01]  /*3120*/  SHF.L.U32 R4, R7, 0x1f, RZ ;  /* 0x0000001f07047819 */ /* 0x000fe200000006ff */
[----:B0-----:R-:W-:-:S06]  /*3130*/  ULEA UR5, UR6, UR5, 0x18 ;  /* 0x0000000506057291 */ /* 0x001fcc000f8ec03f */
[----:B------:R-:W-:-:S04]  /*3140*/  IMAD.U32 R6, RZ, RZ, UR5 ;  /* 0x00000005ff067e24 */ /* 0x000fc8000f8e00ff */
[----:B------:R-:W-:-:S04]  /*3150*/  IMAD R5, R5, 0x8, R6 ;  /* 0x0000000805057824 */ /* 0x000fc800078e0206 */
[----:B------:R0:W1:Y:S01]  /*3160*/  SYNCS.PHASECHK.TRANS64.TRYWAIT P1, [R5+URZ], R4 ;  /* 0x00000004050075a7 */ /* 0x000062000802017f */
[----:B------:R-:W-:Y:S05]  /*3170*/  @!P0 BRA `(.L_x_24) ;  /* 0x0000000000048947 */ /* 0x000fea0003800000 */
[----:B------:R-:W-:Y:S01]  /*3180*/  BPT.TRAP 0x1 ;  /* 0x000000040000795c */ /* 0x000fe20000300000 */
.L_x_24:
[----:B-1----:R-:W-:Y:S05]  /*3190*/  @P1 BRA `(.L_x_25) ;  /* 0x0000000000081947 */ /* 0x002fea0003800000 */
[----:B------:R-:W1:Y:S02]  /*31a0*/  SYNCS.PHASECHK.TRANS64.TRYWAIT P1, [R5+URZ], R4 ;  /* 0x00000004050075a7 */ /* 0x000e64000802017f */
[----:B-1----:R-:W-:Y:S05]  /*31b0*/  @!P1 BRA `(.L_x_26) ;  /* 0x00000064008c9947 */ /* 0x002fea0003800000 */
.L_x_25:
[----:B------:R-:W-:Y:S01]  /*31c0*/  ULEA UR8, UR4, UR43, 0xb ;  /* 0x0000002b04087291 */ /* 0x000fe2000f8e583f */
[----:B------:R-:W-:Y:S01]  /*31d0*/  WARPGROUP.ARRIVE ;  /* 0x00000000000079c5 */ /* 0x000fe20000000000 */
[----:B------:R-:W-:Y:S01]  /*31e0*/  UIMAD UR6, UR4, 0x700, UR20 ;  /* 0x00000700040678a4 */ /* 0x000fe2000f8e0214 */
[----:B------:R-:W-:Y:S01]  /*31f0*/  UMOV UR9, 0x40000040 ;  /* 0x4000004000097882 */ /* 0x000fe20000000000 */
[----:B------:R-:W-:Y:S02]  /*3200*/  UMOV UR11, 0x40000040 ;  /* 0x40000040000b7882 */ /* 0x000fe40000000000 */
[----:B------:R-:W-:Y:S01]  /*3210*/  UIADD3 UR14, UR6, 0x80, URZ ;  /* 0x00000080060e7890 */ /* 0x000fe2000fffe03f */
[----:B------:R-:W-:Y:S02]  /*3220*/  UMOV UR12, UR8 ;  /* 0x00000008000c7c82 */ /* 0x000fe40008000000 */
[----:B------:R-:W-:Y:S01]  /*3230*/  UMOV UR10, UR6 ;  /* 0x00000006000a7c82 */ /* 0x000fe20008000000 */
[----:B------:R-:W-:Y:S01]  /*3240*/  UMOV UR13, UR9 ;  /* 0x00000009000d7c82 */ /* 0x000fe20008000000 */
[----:B------:R-:W-:Y:S01]  /*3250*/  IGMMA.64x16x32.S8.S8 R72, gdesc[UR8], R72, gsb0 ;  /* 0x00600000084879f1 */ /* 0x000fe20008041048 */
[----:B------:R-:W-:Y:S01]  /*3260*/  UMOV UR15, 0x40000040 ;  /* 0x40000040000f7882 */ /* 0x000fe20000000000 */
[----:B------:R-:W-:-:S02]  /*3270*/  UIADD3 UR5, UR6, 0x100, URZ ;  /* 0x0000010006057890 */ /* 0x000fc4000fffe03f */
[----:B------:R-:W-:Y:S02]  /*3280*/  UIADD3 UR7, UR6, 0x180, URZ ;  /* 0x0000018006077890 */ /* 0x000fe4000fffe03f */
[----:B------:R-:W-:Y:S01]  /*3290*/  UIADD3 UR10, UR6, 0x200, URZ ;  /* 0x00000200060a7890 */ /* 0x000fe2000fffe03f */
[----:B------:R-:W-:Y:S01]  /*32a0*/  UMOV UR11, 0x40000040 ;  /* 0x40000040000b7882 */ /* 0x000fe20000000000 */
[----:B------:R-:W-:Y:S02]  /*32b0*/  WARPGROUP.DEPBAR.LE gsb0, 0x0 ;  /* 0x00008000000079c5 */ /* 0x000fe40000010000 */
[----:B------:R-:W-:-:S06]  /*32c0*/  WARPGROUP.ARRIVE ;  /* 0x00000000000079c5 */ /* 0x000fcc0000000000 */
[----:B------:R-:W-:Y:S01]  /*32d0*/  IGMMA.64x16x32.S8.S8 R64, gdesc[UR12], R64, gsb0 ;  /* 0x006000000c4079f1 */ /* 0x000fe20008041040 */
[----:B------:R-:W-:Y:S01]  /*32e0*/  UMOV UR12, UR8 ;  /* 0x00000008000c7c82 */ /* 0x000fe20008000000 */
[----:B------:R-:W-:Y:S01]  /*32f0*/  UMOV UR13, UR9 ;  /* 0x00000009000d7c82 */ /* 0x000fe20008000000 */
[----:B------:R-:W-:Y:S01]  /*3300*/  UMOV UR14, UR5 ;  /* 0x00000005000e7c82 */ /* 0x000fe20008000000 */
[----:B------:R-:W-:Y:S01]  /*3310*/  UMOV UR15, 0x40000040 ;  /* 0x40000040000f7882 */ /* 0x000fe20000000000 */
[----:B------:R-:W-:Y:S01]  /*3320*/  UIADD3 UR5, UR6, 0x280, URZ ;  /* 0x0000028006057890 */ /* 0x000fe2000fffe03f */
        /* <DEDUP_REMOVED lines=31> */
[----:B------:R-:W-:Y:S02]  /*3520*/  UIADD3 UR7, UR6, 0x102, URZ ;  /* 0x0000010206077890 */ /* 0x000fe4000fffe03f */
[----:B------:R-:W-:Y:S01]  /*3530*/  UIADD3 UR9, UR6, 0x182, URZ ;  /* 0x0000018206097890 */ /* 0x000fe2000fffe03f */
[----:B------:R-:W-:Y:S02]  /*3540*/  WARPGROUP.DEPBAR.LE gsb0, 0x0 ;  /* 0x00008000000079c5 */ /* 0x000fe40000010000 */
[----:B------:R-:W-:-:S06]  /*3550*/  WARPGROUP.ARRIVE ;  /* 0x00000000000079c5 */ /* 0x000fcc0000000000 */
[----:B------:R-:W-:Y:S01]  /*3560*/  IGMMA.64x16x32.S8.S8 R24, gdesc[UR12], R24, gsb0 ;  /* 0x006000000c1879f1 */ /* 0x000fe20008041018 */
[----:B------:R-:W-:Y:S02]  /*3570*/  UIADD3 UR12, UR8, 0x2, URZ ;  /* 0x00000002080c7890 */ /* 0x000fe4000fffe03f */
[----:B------:R-:W-:Y:S01]  /*3580*/  UIADD3 UR14, UR6, 0x2, URZ ;  /* 0x00000002060e7890 */ /* 0x000fe2000fffe03f */
[----:B------:R-:W-:Y:S01]  /*3590*/  UMOV UR13, 0x40000040 ;  /* 0x40000040000d7882 */ /* 0x000fe20000000000 */
[----:B------:R-:W-:Y:S01]  /*35a0*/  UMOV UR15, 0x40000040 ;  /* 0x40000040000f7882 */ /* 0x000fe20000000000 */
[----:B------:R-:W-:Y:S02]  /*35b0*/  WARPGROUP.DEPBAR.LE gsb0, 0x0 ;  /* 0x00008000000079c5 */ /* 0x000fe40000010000 */
[----:B------:R-:W-:-:S06]  /*35c0*/  WARPGROUP.ARRIVE ;  /* 0x00000000000079c5 */ /* 0x000fcc0000000000 */
[----:B------:R-:W-:Y:S01]  /*35d0*/  IGMMA.64x16x32.S8.S8 R72, gdesc[UR12], R72, gsb0 ;  /* 0x006000000c4879f1 */ /* 0x000fe20008041048 */
[----:B------:R-:W-:Y:S01]  /*35e0*/  UMOV UR14, UR5 ;  /* 0x00000005000e7c82 */ /* 0x000fe20008000000 */
[----:B------:R-:W-:Y:S01]  /*35f0*/  UMOV UR15, 0x40000040 ;  /* 0x40000040000f7882 */ /* 0x000fe20000000000 */
[----:B------:R-:W-:Y:S01]  /*3600*/  UIADD3 UR5, UR6, 0x202, URZ ;  /* 0x0000020206057890 */ /* 0x000fe2000fffe03f */
        /* <DEDUP_REMOVED lines=245> */
[----:B------:R-:W-:Y:S01]  /*4560*/  UMOV UR9, 0x40000040 ;  /* 0x4000004000097882 */ /* 0x000fe20000000000 */
[----:B------:R-:W-:Y:S02]  /*4570*/  WARPGROUP.DEPBAR.LE gsb0, 0x0 ;  /* 0x00008000000079c5 */ /* 0x000fe40000010000 */
[----:B------:R-:W-:-:S06]  /*4580*/  WARPGROUP.ARRIVE ;  /* 0x00000000000079c5 */ /* 0x000fcc0000000000 */
[----:B------:R-:W-:Y:S01]  /*4590*/  IGMMA.64x16x32.S8.S8 R24, gdesc[UR12], R24, gsb0 ;  /* 0x006000000c1879f1 */ /* 0x000fe20008041018 */
[----:B------:R-:W-:Y:S02]  /*45a0*/  UIADD3 UR12, UR6, 0x506, URZ ;  /* 0x00000506060c7890 */ /* 0x000fe4000fffe03f */
        /* <DEDUP_REMOVED lines=11> */
[----:B------:R-:W-:Y:S02]  /*4660*/  UIADD3 UR7, UR6, 0x606, URZ ;  /* 0x0000060606077890 */ /* 0x000fe4000fffe03f */
[----:B------:R-:W-:Y:S01]  /*4670*/  UIADD3 UR6, UR6, 0x686, URZ ;  /* 0x0000068606067890 */ /* 0x000fe2000fffe03f */
        /* <DEDUP_REMOVED lines=25> */
[----:B------:R-:W-:Y:S01]  /*4810*/  BPT.TRAP 0x1 ;  /* 0x000000040000795c */ /* 0x000fe20000300000 */
.L_x_27:
[----:B------:R-:W-:-:S13]  /*4820*/  ISETP.NE.AND P1, PT, R19, RZ, PT ;  /* 0x000000ff1300720c */ /* 0x000fda0003f25270 */
[----:B01----:R-:W-:-:S04]  /*4830*/  @P1 IMAD R4, R3, 0x8, R6 ;  /* 0x0000000803041824 */ /* 0x003fc800078e0206 */
[----:B------:R-:W-:-:S05]  /*4840*/  @P1 VIADD R5, R4, 0x18 ;  /* 0x0000001804051836 */ /* 0x000fca0000000000 */
[----:B------:R-:W-:-:S04]  /*4850*/  @P1 PRMT R5, R22, 0x654, R5 ;  /* 0x0000065416051816 */ /* 0x000fc80000000005 */
[----:B------:R0:W-:Y:S01]  /*4860*/  @P1 SYNCS.ARRIVE.TRANS64.RED.A1T0 RZ, [R5+URZ], RZ ;  /* 0x000000ff05ff19a7 */ /* 0x0001e2000810043f */
[----:B------:R-:W-:-:S13]  /*4870*/  ISETP.GT.U32.AND P1, PT, R18, 0x1, PT ;  /* 0x000000011200780c */ /* 0x000fda0003f24070 */
[----:B0-----:R-:W-:Y:S05]  /*4880*/  @P1 BRA `(.L_x_28) ;  /* 0x0000000000041947 */ /* 0x001fea0003800000 */
[----:B------:R-:W-:Y:S01]  /*4890*/  BPT.TRAP 0x1 ;  /* 0x000000040000795c */ /* 0x000fe20000300000 */
.L_x_28:
[----:B------:R-:W-:Y:S01]  /*48a0*/  UIADD3 UR4, UR4, 0x1, URZ ;  /* 0x0000000104047890 */ /* 0x000fe2000fffe03f */
[C---:B------:R-:W-:Y:S01]  /*48b0*/  ISETP.GT.AND P2, PT, R0.reuse, 0x1, PT ;  /* 0x000000010000780c */ /* 0x040fe20003f44270 */
[----:B------:R-:W-:Y:S02]  /*48c0*/  VIADD R3, R3, 0x1 ;  /* 0x0000000103037836 */ /* 0x000fe40000000000 */
[----:B------:R-:W-:Y:S01]  /*48d0*/  UISETP.NE.AND UP0, UPT, UR4, 0x3, UPT ;  /* 0x000000030400788c */ /* 0x000fe2000bf05270 */
[----:B------:R-:W-:Y:S02]  /*48e0*/  VIADD R0, R0, 0xffffffff ;  /* 0xffffffff00007836 */ /* 0x000fe40000000000 */
[C---:B------:R-:W-:Y:S01]  /*48f0*/  ISETP.NE.AND P1, PT, R3.reuse, 0x3, PT ;  /* 0x000000030300780c */ /* 0x040fe20003f25270 */
[----:B------:R-:W-:Y:S02]  /*4900*/  USEL UR5, URZ, 0x1, UP0 ;  /* 0x000000013f057887 */ /* 0x000fe40008000000 */
[----:B------:R-:W-:Y:S01]  /*4910*/  USEL UR4, UR4, URZ, UP0 ;  /* 0x0000003f04047287 */ /* 0x000fe20008000000 */
[----:B------:R-:W-:-:S03]  /*4920*/  SEL R3, R3, RZ, P1 ;  /* 0x000000ff03037207 */ /* 0x000fc60000800000 */
[----:B------:R-:W-:Y:S01]  /*4930*/  LOP3.LUT R7, R7, UR5, RZ, 0x3c, !PT ;  /* 0x0000000507077c12 */ /* 0x000fe2000f8e3cff */
[----:B------:R-:W-:Y:S07]  /*4940*/  @P2 BRA `(.L_x_29) ;  /* 0xffffffe400e02947 */ /* 0x000fee000383ffff */
.L_x_22:
[----:B01----:R-:W0:Y:S02]  /*4950*/  LDC R0, c[0x0][0x28c] ;  /* 0x0000a300ff007b82 */ /* 0x003e240000000800 */
[----:B0-----:R-:W-:-:S13]  /*4960*/  ISETP.GE.AND P1, PT, R0, 0x1, PT ;  /* 0x000000010000780c */ /* 0x001fda0003f26270 */
[----:B------:R-:W-:Y:S05]  /*4970*/  @!P1 BRA `(.L_x_30) ;  /* 0x0000000000449947 */ /* 0x000fea0003800000 */
[----:B------:R-:W-:Y:S05]  /*4980*/  @!P0 BRA `(.L_x_31) ;  /* 0x0000000000048947 */ /* 0x000fea0003800000 */
[----:B------:R-:W-:Y:S01]  /*4990*/  BPT.TRAP 0x1 ;  /* 0x000000040000795c */ /* 0x000fe20000300000 */
.L_x_31:
[----:B------:R-:W-:-:S13]  /*49a0*/  ISETP.NE.AND P0, PT, R19, RZ, PT ;  /* 0x000000ff1300720c */ /* 0x000fda0003f05270 */
[----:B------:R-:W-:-:S05]  /*49b0*/  VOTEU.ANY UP0, P0 ;  /* 0x00000000003f7886 */ /* 0x000fca0000000100 */
[----:B------:R-:W-:-:S06]  /*49c0*/  @UP0 UIADD3 UR4, UR42, UR37, URZ ;  /* 0x000000252a040290 */ /* 0x000fcc000fffe03f */
[----:B------:R-:W-:Y:S02]  /*49d0*/  IMAD.U32 R4, RZ, RZ, UR4 ;  /* 0x00000004ff047e24 */ /* 0x000fe4000f8e00ff */
[----:B------:R-:W-:Y:S02]  /*49e0*/  IMAD.U32 R3, RZ, RZ, UR4 ;  /* 0x00000004ff037e24 */ /* 0x000fe4000f8e00ff */
[----:B------:R-:W-:-:S05]  /*49f0*/  @P0 IMAD.WIDE.U32 R4, R4, -0x55555555, RZ ;  /* 0xaaaaaaab04040825 */ /* 0x000fca00078e00ff */
[----:B------:R-:W-:-:S05]  /*4a00*/  @P0 SHF.R.U32.HI R0, RZ, 0x1, R5 ;  /* 0x00000001ff000819 */ /* 0x000fca0000011605 */
[----:B------:R-:W-:-:S04]  /*4a10*/  @P0 IMAD R0, R0, -0x3, R3 ;  /* 0xfffffffd00000824 */ /* 0x000fc800078e0203 */
[----:B------:R-:W-:-:S04]  /*4a20*/  @P0 IMAD R0, R0, 0x8, R6 ;  /* 0x0000000800000824 */ /* 0x000fc800078e0206 */
[----:B------:R-:W-:-:S05]  /*4a30*/  @P0 VIADD R3, R0, 0x18 ;  /* 0x0000001800030836 */ /* 0x000fca0000000000 */
[----:B------:R-:W-:-:S04]  /*4a40*/  @P0 PRMT R3, R22, 0x654, R3 ;  /* 0x0000065416030816 */ /* 0x000fc80000000003 */
[----:B------:R0:W-:Y:S01]  /*4a50*/  @P0 SYNCS.ARRIVE.TRANS64.RED.A1T0 RZ, [R3+URZ], RZ ;  /* 0x000000ff03ff09a7 */ /* 0x0001e2000810043f */
[----:B------:R-:W-:-:S13]  /*4a60*/  ISETP.GT.U32.AND P0, PT, R18, 0x1, PT ;  /* 0x000000011200780c */ /* 0x000fda0003f04070 */
[----:B0-----:R-:W-:Y:S05]  /*4a70*/  @P0 BRA `(.L_x_30) ;  /* 0x0000000000040947 */ /* 0x001fea0003800000 */
[----:B------:R-:W-:Y:S01]  /*4a80*/  BPT.TRAP 0x1 ;  /* 0x000000040000795c */ /* 0x000fe20000300000 */
.L_x_30:
[----:B------:R-:W-:Y:S01]  /*4a90*/  IMAD R92, R92, 0x70, RZ ;  /* 0x000000705c5c7824 */ /* 0x000fe200078e02ff */
[----:B------:R-:W-:Y:S01]  /*4aa0*/  UIADD3 UR37, UR41, UR37, URZ ;  /* 0x0000002529257290 */ /* 0x000fe2000fffe03f */
[----:B------:R-:W-:Y:S01]  /*4ab0*/  IMAD.SHL.U32 R3, R91, 0x80, RZ ;  /* 0x000000805b037824 */ /* 0x000fe200078e00ff */
[----:B------:R-:W-:Y:S01]  /*4ac0*/  ULDC UR7, c[0x0][0x288] ;  /* 0x0000a20000077ab9 */ /* 0x000fe20000000800 */
[----:B------:R-:W-:Y:S01]  /*4ad0*/  ULDC UR10, c[0x0][0x284] ;  /* 0x0000a100000a7ab9 */ /* 0x000fe20000000800 */
[----:B------:R-:W-:Y:S01]  /*4ae0*/  UISETP.GT.U32.AND UP0, UPT, UR37, 0x2, UPT ;  /* 0x000000022500788c */ /* 0x000fe2000bf04070 */
[C---:B------:R-:W-:Y:S01]  /*4af0*/  ISETP.GE.AND P0, PT, R92.reuse, UR7, PT ;  /* 0x000000075c007c0c */ /* 0x040fe2000bf06270 */
[----:B------:R-:W-:Y:S01]  /*4b00*/  UISETP.GE.U32.AND UP1, UPT, UR41, 0x3, UPT ;  /* 0x000000032900788c */ /* 0x000fe2000bf26070 */
[----:B------:R-:W-:Y:S01]  /*4b10*/  SHF.R.S32.HI R13, RZ, 0x1f, R90 ;  /* 0x0000001fff0d7819 */ /* 0x000fe2000001145a */
[----:B------:R-:W-:Y:S01]  /*4b20*/  UISETP.LT.U32.AND UP0, UPT, UR41, 0x3, UP0 ;  /* 0x000000032900788c */ /* 0x000fe20008701070 */
[----:B------:R-:W-:Y:S01]  /*4b30*/  ISETP.GE.OR P0, PT, R3, UR10, P0 ;  /* 0x0000000a03007c0c */ /* 0x000fe20008706670 */
[----:B------:R-:W-:Y:S01]  /*4b40*/  ULDC.64 UR8, c[0x0][0x5d0] ;  /* 0x0001740000087ab9 */ /* 0x000fe20000000a00 */
[----:B------:R-:W-:Y:S01]  /*4b50*/  LOP3.LUT R8, R92, 0x6, R85, 0xf8, !PT ;  /* 0x000000065c087812 */ /* 0x000fe200078ef855 */
[----:B------:R-:W-:Y:S01]  /*4b60*/  UIMAD.WIDE.U32 UR4, UR37, -0x55555555, URZ ;  /* 0xaaaaaaab250478a5 */ /* 0x000fe2000f8e003f */
[----:B------:R-:W-:Y:S01]  /*4b70*/  IMAD R5, R13, UR8, RZ ;  /* 0x000000080d057c24 */ /* 0x000fe2000f8e02ff */
[----:B------:R-:W-:Y:S01]  /*4b80*/  USEL UR6, URZ, 0x1, !UP0 ;  /* 0x000000013f067887 */ /* 0x000fe2000c000000 */
[--C-:B------:R-:W-:Y:S01]  /*4b90*/  SHF.R.S32.HI R9, RZ, 0x1f, R8.reuse ;  /* 0x0000001fff097819 */ /* 0x100fe20000011408 */
[----:B------:R-:W-:Y:S01]  /*4ba0*/  USHF.R.U32.HI UR4, URZ, 0x1, UR5 ;  /* 0x000000013f047899 */ /* 0x000fe20008011605 */
[C---:B------:R-:W-:Y:S01]  /*4bb0*/  IMAD R7, R90.reuse, UR9, R5 ;  /* 0x000000095a077c24 */ /* 0x040fe2000f8e0205 */
[----:B------:R-:W-:Y:S01]  /*4bc0*/  ULOP3.LUT UR36, UR36, UR6, URZ, 0x3c, !UPT ;  /* 0x0000000624247292 */ /* 0x000fe2000f8e3c3f */
[----:B------:R-:W-:Y:S01]  /*4bd0*/  IMAD.MOV.U32 R0, RZ, RZ, -0x1 ;  /* 0xffffffffff007424 */ /* 0x000fe200078e00ff */
[----:B------:R-:W-:Y:S01]  /*4be0*/  UIMAD UR37, UR4, -0x3, UR37 ;  /* 0xfffffffd042578a4 */ /* 0x000fe2000f8e0225 */
[----:B------:R-:W-:Y:S01]  /*4bf0*/  IMAD.WIDE.U32 R4, R90, UR8, R8 ;  /* 0x000000085a047c25 */ /* 0x000fe2000f8e0008 */
[----:B------:R-:W-:-:S03]  /*4c00*/  @UP1 ULOP3.LUT UR36, UR36, 0x1, UR4, 0x78, !UPT ;  /* 0x0000000124241892 */ /* 0x000fc6000f8e7804 */
[----:B------:R-:W-:Y:S01]  /*4c10*/  IMAD.IADD R5, R5, 0x1, R7 ;  /* 0x0000000105057824 */ /* 0x000fe200078e0207 */
[----:B------:R-:W-:Y:S08]  /*4c20*/  @P0 BRA `(.L_x_32) ;  /* 0x0000002c00fc0947 */ /* 0x000ff00003800000 */
[----:B------:R-:W0:Y:S01]  /*4c30*/  LDC.64 R10, c[0x0][0x5c8] ;  /* 0x00017200ff0a7b82 */ /* 0x000e220000000a00 */
[----:B------:R-:W-:Y:S01]  /*4c40*/  IMAD.WIDE R20, R91, 0x80, R80 ;  /* 0x000000805b147825 */ /* 0x000fe200078e0250 */
[----:B------:R-:W-:Y:S01]  /*4c50*/  ULDC.64 UR4, c[0x0][0x5c0] ;  /* 0x0001700000047ab9 */ /* 0x000fe20000000a00 */
[----:B------:R-:W-:Y:S02]  /*4c60*/  BSSY B0, `(.L_x_32) ;  /* 0x00002fb000007945 */ /* 0x000fe40003800000 */
[----:B------:R-:W-:Y:S02]  /*4c70*/  IMAD.IADD R3, R88, 0x1, -R3 ;  /* 0x0000000158037824 */ /* 0x000fe400078e0a03 */
[----:B------:R-:W-:Y:S02]  /*4c80*/  IMAD.IADD R12, R83, 0x1, -R92 ;  /* 0x00000001530c7824 */ /* 0x000fe400078e0a5c */
[-C--:B0-----:R-:W-:Y:S02]  /*4c90*/  IMAD R6, R21, R10.reuse, RZ ;  /* 0x0000000a15067224 */ /* 0x081fe400078e02ff */
[----:B------:R-:W-:-:S04]  /*4ca0*/  IMAD.WIDE.U32 R4, R20, R10, R4 ;  /* 0x0000000a14047225 */ /* 0x000fc800078e0004 */
[----:B------:R-:W-:Y:S01]  /*4cb0*/  IMAD R7, R20, R11, R6 ;  /* 0x0000000b14077224 */ /* 0x000fe200078e0206 */
[----:B------:R-:W-:-:S03]  /*4cc0*/  IADD3 R4, P0, R4, UR4, RZ ;  /* 0x0000000404047c10 */ /* 0x000fc6000ff1e0ff */
[----:B------:R-:W-:Y:S01]  /*4cd0*/  IMAD.IADD R7, R5, 0x1, R7 ;  /* 0x0000000105077824 */ /* 0x000fe200078e0207 */
[----:B------:R-:W-:-:S04]  /*4ce0*/  LEA R6, P1, R10, R4, 0x3 ;  /* 0x000000040a067211 */ /* 0x000fc800078218ff */
[----:B------:R-:W-:Y:S02]  /*4cf0*/  IADD3.X R5, R7, UR5, RZ, P0, !PT ;  /* 0x0000000507057c10 */ /* 0x000fe400087fe4ff */
[----:B-----5:R-:W-:Y:S02]  /*4d00*/  ISETP.NE.AND P0, PT, R82, RZ, PT ;  /* 0x000000ff5200720c */ /* 0x020fe40003f05270 */
[----:B------:R-:W-:-:S11]  /*4d10*/  LEA.HI.X R7, R10, R5, R11, 0x3, P1 ;  /* 0x000000050a077211 */ /* 0x000fd600008f1c0b */
[----:B------:R-:W-:Y:S05]  /*4d20*/  @!P0 BRA `(.L_x_33) ;  /* 0x0000002000a88947 */ /* 0x000fea0003800000 */
[----:B------:R-:W0:Y:S01]  /*4d30*/  LDC.64 R94, c[0x0][0x5b0] ;  /* 0x00016c00ff5e7b82 */ /* 0x000e220000000a00 */
[----:B------:R-:W-:Y:S01]  /*4d40*/  ULDC.64 UR4, c[0x0][0x5b8] ;  /* 0x00016e0000047ab9 */ /* 0x000fe20000000a00 */
[----:B------:R-:W-:Y:S01]  /*4d50*/  ISETP.GE.AND P3, PT, R12, 0x1, PT ;  /* 0x000000010c00780c */ /* 0x000fe20003f66270 */
[----:B------:R-:W-:Y:S01]  /*4d60*/  IMAD R11, R13, UR4, RZ ;  /* 0x000000040d0b7c24 */ /* 0x000fe2000f8e02ff */
[----:B------:R-:W-:Y:S01]  /*4d70*/  BSSY B1, `(.L_x_34) ;  /* 0x000000e000017945 */ /* 0x000fe20003800000 */
[C---:B------:R-:W-:Y:S01]  /*4d80*/  IMAD.WIDE.U32 R92, R90.reuse, UR4, R8 ;  /* 0x000000045a5c7c25 */ /* 0x040fe2000f8e0008 */
[----:B------:R-:W-:Y:S02]  /*4d90*/  ISETP.LT.OR P1, PT, R3, 0x1, !P3 ;  /* 0x000000010300780c */ /* 0x000fe40005f21670 */
[----:B------:R-:W1:Y:S01]  /*4da0*/  LDC.64 R96, c[0x0][0x5a8] ;  /* 0x00016a00ff607b82 */ /* 0x000e620000000a00 */
[----:B------:R-:W-:Y:S02]  /*4db0*/  IMAD R11, R90, UR5, R11 ;  /* 0x000000055a0b7c24 */ /* 0x000fe4000f8e020b */
[----:B------:R-:W-:-:S02]  /*4dc0*/  IMAD.MOV.U32 R14, RZ, RZ, R92 ;  /* 0x000000ffff0e7224 */ /* 0x000fc400078e005c */
[----:B------:R-:W-:Y:S02]  /*4dd0*/  IMAD.IADD R15, R93, 0x1, R11 ;  /* 0x000000015d0f7824 */ /* 0x000fe400078e020b */
[-C--:B0-----:R-:W-:Y:S02]  /*4de0*/  IMAD R10, R21, R94.reuse, RZ ;  /* 0x0000005e150a7224 */ /* 0x081fe400078e02ff */
[----:B------:R-:W-:-:S04]  /*4df0*/  IMAD.WIDE.U32 R8, R20, R94, R14 ;  /* 0x0000005e14087225 */ /* 0x000fc800078e000e */
[----:B------:R-:W-:Y:S01]  /*4e00*/  IMAD R91, R20, R95, R10 ;  /* 0x0000005f145b7224 */ /* 0x000fe200078e020a */
[----:B-1----:R-:W-:-:S04]  /*4e10*/  IADD3 R8, P0, R8, R96, RZ ;  /* 0x0000006008087210 */ /* 0x002fc80007f1e0ff */
[----:B------:R-:W-:Y:S01]  /*4e20*/  IADD3.X R9, R97, R9, R91, P0, !PT ;  /* 0x0000000961097210 */ /* 0x000fe200007fe45b */
[----:B------:R-:W-:Y:S08]  /*4e30*/  @P1 BRA `(.L_x_35) ;  /* 0x0000000000041947 */ /* 0x000ff00003800000 */
[----:B------:R0:W5:Y:S02]  /*4e40*/  LDG.E.U8 R89, desc[UR44][R8.64] ;  /* 0x0000002c08597981 */ /* 0x000164000c1e1100 */
.L_x_35:
[----:B------:R-:W-:Y:S05]  /*4e50*/  BSYNC B1 ;  /* 0x0000000000017941 */ /* 0x000fea0003800000 */
.L_x_34:
[----:B-----5:R-:W-:Y:S01]  /*4e60*/  LOP3.LUT R13, R89, 0xffff, RZ, 0xc0, !PT ;  /* 0x0000ffff590d7812 */ /* 0x020fe200078ec0ff */
[C---:B------:R-:W-:Y:S01]  /*4e70*/  IMAD.SHL.U32 R10, R94.reuse, 0x8, RZ ;  /* 0x000000085e0a7824 */ /* 0x040fe200078e00ff */
[----:B------:R-:W-:Y:S01]  /*4e80*/  SHF.L.U64.HI R11, R94, 0x3, R95 ;  /* 0x000000035e0b7819 */ /* 0x000fe2000001025f */
[----:B------:R-:W-:Y:S01]  /*4e90*/  BSSY B1, `(.L_x_36) ;  /* 0x000000e000017945 */ /* 0x000fe20003800000 */
[----:B------:R-:W-:Y:S02]  /*4ea0*/  PRMT R13, R13, 0x8880, RZ ;  /* 0x000088800d0d7816 */ /* 0x000fe400000000ff */
[----:B------:R-:W-:Y:S01]  /*4eb0*/  ISETP.GE.AND P2, PT, R12, 0x2, PT ;  /* 0x000000020c00780c */ /* 0x000fe20003f46270 */
[----:B------:R-:W-:-:S03]  /*4ec0*/  IMAD.WIDE.U32 R10, R20, R94, R10 ;  /* 0x0000005e140a7225 */ /* 0x000fc600078e000a */
[----:B------:R-:W-:Y:S01]  /*4ed0*/  ISETP.LT.OR P0, PT, R3, 0x1, !P2 ;  /* 0x000000010300780c */ /* 0x000fe20005701670 */
[----:B------:R-:W-:Y:S01]  /*4ee0*/  IMAD R20, R13, R82, RZ ;  /* 0x000000520d147224 */ /* 0x000fe200078e02ff */
[----:B------:R-:W-:Y:S01]  /*4ef0*/  IADD3 R10, P4, P5, R92, R96, R10 ;  /* 0x000000605c0a7210 */ /* 0x000fe20007d9e00a */
[----:B------:R-:W-:Y:S02]  /*4f00*/  IMAD.IADD R21, R91, 0x1, R11 ;  /* 0x000000015b157824 */ /* 0x000fe400078e020b */
[----:B------:R-:W-:-:S05]  /*4f10*/  @!P1 IMAD R13, R72, R23, R20 ;  /* 0x00000017480d9224 */ /* 0x000fca00078e0214 */
[----:B------:R1:W-:Y:S03]  /*4f20*/  @!P1 STG.E.U8 desc[UR44][R4.64], R13 ;  /* 0x0000000d04009986 */ /* 0x0003e6000c10112c */
[----:B------:R-:W-:Y:S05]  /*4f30*/  @P0 BRA `(.L_x_37) ;  /* 0x00000000000c0947 */ /* 0x000fea0003800000 */
[----:B------:R-:W1:Y:S02]  /*4f40*/  LDG.E.U8 R89, desc[UR44][R8.64+0x1] ;  /* 0x0000012c08597981 */ /* 0x000e64000c1e1100 */
[----:B-1----:R-:W-:-:S05]  /*4f50*/  PRMT R13, R89, 0x8880, RZ ;  /* 0x00008880590d7816 */ /* 0x002fca00000000ff */
[----:B------:R-:W-:-:S07]  /*4f60*/  IMAD R20, R13, R82, RZ ;  /* 0x000000520d147224 */ /* 0x000fce00078e02ff */
.L_x_37:
[----:B------:R-:W-:Y:S05]  /*4f70*/  BSYNC B1 ;  /* 0x0000000000017941 */ /* 0x000fea0003800000 */
.L_x_36:
[----:B------:R-:W-:Y:S01]  /*4f80*/  ISETP.LT.OR P3, PT, R3, 0x9, !P3 ;  /* 0x000000090300780c */ /* 0x000fe20005f61670 */
[----:B------:R-:W-:Y:S01]  /*4f90*/  @!P0 IMAD R73, R73, R23, R20 ;  /* 0x0000001749498224 */ /* 0x000fe200078e0214 */
[C---:B------:R-:W-:Y:S01]  /*4fa0*/  ISETP.GE.AND P1, PT, R12.reuse, 0x9, PT ;  /* 0x000000090c00780c */ /* 0x040fe20003f26270 */
[----:B------:R-:W-:Y:S01]  /*4fb0*/  BSSY B1, `(.L_x_38) ;  /* 0x000000b000017945 */ /* 0x000fe20003800000 */
[----:B------:R-:W-:Y:S02]  /*4fc0*/  IADD3.X R11, R15, R97, R21, P4, P5 ;  /* 0x000000610f0b7210 */ /* 0x000fe400027ea415 */
[----:B------:R2:W-:Y:S01]  /*4fd0*/  @!P0 STG.E.U8 desc[UR44][R4.64+0x1], R73 ;  /* 0x0000014904008986 */ /* 0x0005e2000c10112c */
[----:B------:R-:W-:Y:S02]  /*4fe0*/  ISETP.GE.AND P0, PT, R12, 0xa, PT ;  /* 0x0000000a0c00780c */ /* 0x000fe40003f06270 */
[C---:B------:R-:W-:Y:S02]  /*4ff0*/  ISETP.LT.OR P2, PT, R3.reuse, 0x9, !P2 ;  /* 0x000000090300780c */ /* 0x040fe40005741670 */
[----:B------:R-:W-:-:S02]  /*5000*/  ISETP.LT.OR P5, PT, R3, 0x1, !P1 ;  /* 0x000000010300780c */ /* 0x000fc40004fa1670 */
[----:B------:R-:W-:Y:S01]  /*5010*/  ISETP.LT.OR P4, PT, R3, 0x1, !P0 ;  /* 0x000000010300780c */ /* 0x000fe20004781670 */
[----:B------:R-:W-:-:S12]  /*5020*/  @P3 BRA `(.L_x_39) ;  /* 0x00000000000c3947 */ /* 0x000fd80003800000 */
[----:B------:R-:W1:Y:S02]  /*5030*/  LDG.E.U8 R89, desc[UR44][R10.64] ;  /* 0x0000002c0a597981 */ /* 0x000e64000c1e1100 */
[----:B-1----:R-:W-:-:S05]  /*5040*/  PRMT R13, R89, 0x8880, RZ ;  /* 0x00008880590d7816 */ /* 0x002fca00000000ff */
[----:B------:R-:W-:-:S07]  /*5050*/  IMAD R20, R13, R82, RZ ;  /* 0x000000520d147224 */ /* 0x000fce00078e02ff */
.L_x_39:
[----:B------:R-:W-:Y:S05]  /*5060*/  BSYNC B1 ;  /* 0x0000000000017941 */ /* 0x000fea0003800000 */
.L_x_38:
[----:B-1----:R-:W-:Y:S01]  /*5070*/  @!P3 IMAD R13, R74, R23, R20 ;  /* 0x000000174a0db224 */ /* 0x002fe200078e0214 */
[----:B------:R-:W-:Y:S04]  /*5080*/  BSSY B1, `(.L_x_40) ;  /* 0x0000006000017945 */ /* 0x000fe80003800000 */
[----:B------:R1:W-:Y:S01]  /*5090*/  @!P3 STG.E.U8 desc[UR44][R6.64], R13 ;  /* 0x0000000d0600b986 */ /* 0x0003e2000c10112c */
[----:B------:R-:W-:Y:S05]  /*50a0*/  @P2 BRA `(.L_x_41) ;  /* 0x00000000000c2947 */ /* 0x000fea0003800000 */
[----:B------:R-:W1:Y:S02]  /*50b0*/  LDG.E.U8 R89, desc[UR44][R10.64+0x1] ;  /* 0x0000012c0a597981 */ /* 0x000e64000c1e1100 */
[----:B-1----:R-:W-:-:S05]  /*50c0*/  PRMT R13, R89, 0x8880, RZ ;  /* 0x00008880590d7816 */ /* 0x002fca00000000ff */
[----:B------:R-:W-:-:S07]  /*50d0*/  IMAD R20, R13, R82, RZ ;  /* 0x000000520d147224 */ /* 0x000fce00078e02ff */
.L_x_41:
[----:B------:R-:W-:Y:S05]  /*50e0*/  BSYNC B1 ;  /* 0x0000000000017941 */ /* 0x000fea0003800000 */
.L_x_40:
[----:B------:R-:W-:Y:S01]  /*50f0*/  @!P2 IMAD R75, R75, R23, R20 ;  /* 0x000000174b4ba224 */ /* 0x000fe200078e0214 */
[----:B------:R-:W-:Y:S04]  /*5100*/  BSSY B1, `(.L_x_42) ;  /* 0x0000006000017945 */ /* 0x000fe80003800000 */
[----:B------:R3:W-:Y:S01]  /*5110*/  @!P2 STG.E.U8 desc[UR44][R6.64+0x1], R75 ;  /* 0x0000014b0600a986 */ /* 0x0007e2000c10112c */
[----:B------:R-:W-:Y:S05]  /*5120*/  @P5 BRA `(.L_x_43) ;  /* 0x00000000000c5947 */ /* 0x000fea0003800000 */
[----:B------:R-:W1:Y:S02]  /*5130*/  LDG.E.U8 R89, desc[UR44][R8.64+0x8] ;  /* 0x0000082c08597981 */ /* 0x000e64000c1e1100 */
[----:B-1----:R-:W-:-:S05]  /*5140*/  PRMT R13, R89, 0x8880, RZ ;  /* 0x00008880590d7816 */ /* 0x002fca00000000ff */
[----:B------:R-:W-:-:S07]  /*5150*/  IMAD R20, R13, R82, RZ ;  /* 0x000000520d147224 */ /* 0x000fce00078e02ff */
.L_x_43:
[----:B------:R-:W-:Y:S05]  /*5160*/  BSYNC B1 ;  /* 0x0000000000017941 */ /* 0x000fea0003800000 */
.L_x_42:
[----:B-1----:R-:W-:Y:S01]  /*5170*/  @!P5 IMAD R13, R76, R23, R20 ;  /* 0x000000174c0dd224 */ /* 0x002fe200078e0214 */
[----:B------:R-:W-:Y:S04]  /*5180*/  BSSY B1, `(.L_x_44) ;  /* 0x0000006000017945 */ /* 0x000fe80003800000 */
[----:B------:R1:W-:Y:S01]  /*5190*/  @!P5 STG.E.U8 desc[UR44][R4.64+0x8], R13 ;  /* 0x0000080d0400d986 */ /* 0x0003e2000c10112c */
[----:B------:R-:W-:Y:S05]  /*51a0*/  @P4 BRA `(.L_x_45) ;  /* 0x00000000000c4947 */ /* 0x000fea0003800000 */
[----:B------:R-:W1:Y:S02]  /*51b0*/  LDG.E.U8 R89, desc[UR44][R8.64+0x9] ;  /* 0x0000092c08597981 */ /* 0x000e64000c1e1100 */
[----:B-1----:R-:W-:-:S05]  /*51c0*/  PRMT R13, R89, 0x8880, RZ ;  /* 0x00008880590d7816 */ /* 0x002fca00000000ff */
[----:B------:R-:W-:-:S07]  /*51d0*/  IMAD R20, R13, R82, RZ ;  /* 0x000000520d147224 */ /* 0x000fce00078e02ff */
.L_x_45:
[----:B------:R-:W-:Y:S05]  /*51e0*/  BSYNC B1 ;  /* 0x0000000000017941 */ /* 0x000fea0003800000 */
.L_x_44:
[----:B------:R-:W-:Y:S01]  /*51f0*/  ISETP.LT.OR P1, PT, R3, 0x9, !P1 ;  /* 0x000000090300780c */ /* 0x000fe20004f21670 */
[----:B------:R-:W-:Y:S01]  /*5200*/  @!P4 IMAD R77, R77, R23, R20 ;  /* 0x000000174d4dc224 */ /* 0x000fe200078e0214 */
[C---:B------:R-:W-:Y:S01]  /*5210*/  ISETP.GE.AND P3, PT, R12.reuse, 0x11, PT ;  /* 0x000000110c00780c */ /* 0x040fe20003f66270 */
[----:B------:R-:W-:Y:S01]  /*5220*/  BSSY B1, `(.L_x_46) ;  /* 0x000000a000017945 */ /* 0x000fe20003800000 */
[----:B------:R-:W-:Y:S02]  /*5230*/  ISETP.GE.AND P2, PT, R12, 0x12, PT ;  /* 0x000000120c00780c */ /* 0x000fe40003f46270 */
[----:B------:R4:W-:Y:S01]  /*5240*/  @!P4 STG.E.U8 desc[UR44][R4.64+0x9], R77 ;  /* 0x0000094d0400c986 */ /* 0x0009e2000c10112c */
[C---:B------:R-:W-:Y:S02]  /*5250*/  ISETP.LT.OR P0, PT, R3.reuse, 0x9, !P0 ;  /* 0x000000090300780c */ /* 0x040fe40004701670 */
[C---:B------:R-:W-:Y:S02]  /*5260*/  ISETP.LT.OR P5, PT, R3.reuse, 0x1, !P3 ;  /* 0x000000010300780c */ /* 0x040fe40005fa1670 */
[----:B------:R-:W-:-:S02]  /*5270*/  ISETP.LT.OR P4, PT, R3, 0x1, !P2 ;  /* 0x000000010300780c */ /* 0x000fc40005781670 */
[----:B------:R-:W-:Y:S11]  /*5280*/  @P1 BRA `(.L_x_47) ;  /* 0x00000000000c1947 */ /* 0x000ff60003800000 */
[----:B------:R-:W1:Y:S02]  /*5290*/  LDG.E.U8 R89, desc[UR44][R10.64+0x8] ;  /* 0x0000082c0a597981 */ /* 0x000e64000c1e1100 */
[----:B-1----:R-:W-:-:S05]  /*52a0*/  PRMT R13, R89, 0x8880, RZ ;  /* 0x00008880590d7816 */ /* 0x002fca00000000ff */
[----:B------:R-:W-:-:S07]  /*52b0*/  IMAD R20, R13, R82, RZ ;  /* 0x000000520d147224 */ /* 0x000fce00078e02ff */
.L_x_47:
[----:B------:R-:W-:Y:S05]  /*52c0*/  BSYNC B1 ;  /* 0x0000000000017941 */ /* 0x000fea0003800000 */
.L_x_46:
[----:B-1----:R-:W-:Y:S01]  /*52d0*/  @!P1 IMAD R13, R78, R23, R20 ;  /* 0x000000174e0d9224 */ /* 0x002fe200078e0214 */
[----:B------:R-:W-:Y:S04]  /*52e0*/  BSSY B1, `(.L_x_48) ;  /* 0x0000006000017945 */ /* 0x000fe80003800000 */
[----:B------:R1:W-:Y:S01]  /*52f0*/  @!P1 STG.E.U8 desc[UR44][R6.64+0x8], R13 ;  /* 0x0000080d06009986 */ /* 0x0003e2000c10112c */
[----:B------:R-:W-:Y:S05]  /*5300*/  @P0 BRA `(.L_x_49) ;  /* 0x00000000000c0947 */ /* 0x000fea0003800000 */
[----:B------:R-:W1:Y:S02]  /*5310*/  LDG.E.U8 R89, desc[UR44][R10.64+0x9] ;  /* 0x0000092c0a597981 */ /* 0x000e64000c1e1100 */
[----:B-1----:R-:W-:-:S05]  /*5320*/  PRMT R13, R89, 0x8880, RZ ;  /* 0x00008880590d7816 */ /* 0x002fca00000000ff */
[----:B------:R-:W-:-:S07]  /*5330*/  IMAD R20, R13, R82, RZ ;  /* 0x000000520d147224 */ /* 0x000fce00078e02ff */
.L_x_49:
[----:B------:R-:W-:Y:S05]  /*5340*/  BSYNC B1 ;  /* 0x0000000000017941 */ /* 0x000fea0003800000 */
.L_x_48:
[----:B------:R-:W-:Y:S01]  /*5350*/  @!P0 IMAD R79, R79, R23, R20 ;  /* 0x000000174f4f8224 */ /* 0x000fe200078e0214 */
[----:B------:R-:W-:Y:S04]  /*5360*/  BSSY B1, `(.L_x_50) ;  /* 0x0000006000017945 */ /* 0x000fe80003800000 */
[----:B------:R0:W-:Y:S01]  /*5370*/  @!P0 STG.E.U8 desc[UR44][R6.64+0x9], R79 ;  /* 0x0000094f06008986 */ /* 0x0001e2000c10112c */
[----:B------:R-:W-:Y:S05]  /*5380*/  @P5 BRA `(.L_x_51) ;  /* 0x00000000000c5947 */ /* 0x000fea0003800000 */
[----:B------:R-:W1:Y:S02]  /*5390*/  LDG.E.U8 R89, desc[UR44][R8.64+0x10] ;  /* 0x0000102c08597981 */ /* 0x000e64000c1e1100 */
[----:B-1----:R-:W-:-:S05]  /*53a0*/  PRMT R13, R89, 0x8880, RZ ;  /* 0x00008880590d7816 */ /* 0x002fca00000000ff */
[----:B------:R-:W-:-:S07]  /*53b0*/  IMAD R20, R13, R82, RZ ;  /* 0x000000520d147224 */ /* 0x000fce00078e02ff */
.L_x_51:
[----:B------:R-:W-:Y:S05]  /*53c0*/  BSYNC B1 ;  /* 0x0000000000017941 */ /* 0x000fea0003800000 */
.L_x_50:
[----:B-1----:R-:W-:Y:S01]  /*53d0*/  @!P5 IMAD R13, R64, R23, R20 ;  /* 0x00000017400dd224 */ /* 0x002fe200078e0214 */
[----:B------:R-:W-:Y:S04]  /*53e0*/  BSSY B1, `(.L_x_52) ;  /* 0x0000006000017945 */ /* 0x000fe80003800000 */
[----:B------:R1:W-:Y:S01]  /*53f0*/  @!P5 STG.E.U8 desc[UR44][R4.64+0x10], R13 ;  /* 0x0000100d0400d986 */ /* 0x0003e2000c10112c */
[----:B------:R-:W-:Y:S05]  /*5400*/  @P4 BRA `(.L_x_53) ;  /* 0x00000000000c4947 */ /* 0x000fea0003800000 */
[----:B------:R-:W1:Y:S02]  /*5410*/  LDG.E.U8 R89, desc[UR44][R8.64+0x11] ;  /* 0x0000112c08597981 */ /* 0x000e64000c1e1100 */
[----:B-1----:R-:W-:-:S05]  /*5420*/  PRMT R13, R89, 0x8880, RZ ;  /* 0x00008880590d7816 */ /* 0x002fca00000000ff */
[----:B------:R-:W-:-:S07]  /*5430*/  IMAD R20, R13, R82, RZ ;  /* 0x000000520d147224 */ /* 0x000fce00078e02ff */
.L_x_53:
[----:B------:R-:W-:Y:S05]  /*5440*/  BSYNC B1 ;  /* 0x0000000000017941 */ /* 0x000fea0003800000 */
.L_x_52:
        /* <DEDUP_REMOVED lines=13> */
.L_x_55:
[----:B------:R-:W-:Y:S05]  /*5520*/  BSYNC B1 ;  /* 0x0000000000017941 */ /* 0x000fea0003800000 */
.L_x_54:
[----:B-1----:R-:W-:Y:S01]  /*5530*/  @!P3 IMAD R13, R66, R23, R20 ;  /* 0x00000017420db224 */ /* 0x002fe200078e0214 */
[----:B------:R-:W-:Y:S04]  /*5540*/  BSSY B1, `(.L_x_56) ;  /* 0x0000006000017945 */ /* 0x000fe80003800000 */
[----:B------:R1:W-:Y:S01]  /*5550*/  @!P3 STG.E.U8 desc[UR44][R6.64+0x10], R13 ;  /* 0x0000100d0600b986 */ /* 0x0003e2000c10112c */
[----:B------:R-:W-:Y:S05]  /*5560*/  @P2 BRA `(.L_x_57) ;  /* 0x00000000000c2947 */ /* 0x000fea0003800000 */
[----:B------:R-:W1:Y:S02]  /*5570*/  LDG.E.U8 R89, desc[UR44][R10.64+0x11] ;  /* 0x0000112c0a597981 */ /* 0x000e64000c1e1100 */
[----:B-1----:R-:W-:-:S05]  /*5580*/  PRMT R13, R89, 0x8880, RZ ;  /* 0x00008880590d7816 */ /* 0x002fca00000000ff */
[----:B------:R-:W-:-:S07]  /*5590*/  IMAD R20, R13, R82, RZ ;  /* 0x000000520d147224 */ /* 0x000fce00078e02ff */
.L_x_57:
[----:B------:R-:W-:Y:S05]  /*55a0*/  BSYNC B1 ;  /* 0x0000000000017941 */ /* 0x000fea0003800000 */
.L_x_56:
[----:B------:R-:W-:Y:S01]  /*55b0*/  @!P2 IMAD R67, R67, R23, R20 ;  /* 0x000000174343a224 */ /* 0x000fe200078e0214 */
[----:B------:R-:W-:Y:S04]  /*55c0*/  BSSY B1, `(.L_x_58) ;  /* 0x0000006000017945 */ /* 0x000fe80003800000 */
[----:B------:R0:W-:Y:S01]  /*55d0*/  @!P2 STG.E.U8 desc[UR44][R6.64+0x11], R67 ;  /* 0x000011430600a986 */ /* 0x0001e2000c10112c */
[----:B------:R-:W-:Y:S05]  /*55e0*/  @P5 BRA `(.L_x_59) ;  /* 0x00000000000c5947 */ /* 0x000fea0003800000 */
[----:B------:R-:W1:Y:S02]  /*55f0*/  LDG.E.U8 R89, desc[UR44][R8.64+0x18] ;  /* 0x0000182c08597981 */ /* 0x000e64000c1e1100 */
[----:B-1----:R-:W-:-:S05]  /*5600*/  PRMT R13, R89, 0x8880, RZ ;  /* 0x00008880590d7816 */ /* 0x002fca00000000ff */
[----:B------:R-:W-:-:S07]  /*5610*/  IMAD R20, R13, R82, RZ ;  /* 0x000000520d147224 */ /* 0x000fce00078e02ff */
.L_x_59:
[----:B------:R-:W-:Y:S05]  /*5620*/  BSYNC B1 ;  /* 0x0000000000017941 */ /* 0x000fea0003800000 */
.L_x_58:
[----:B-1----:R-:W-:Y:S01]  /*5630*/  @!P5 IMAD R13, R68, R23, R20 ;  /* 0x00000017440dd224 */ /* 0x002fe200078e0214 */
[----:B------:R-:W-:Y:S04]  /*5640*/  BSSY B1, `(.L_x_60) ;  /* 0x0000006000017945 */ /* 0x000fe80003800000 */
[----:B------:R1:W-:Y:S01]  /*5650*/  @!P5 STG.E.U8 desc[UR44][R4.64+0x18], R13 ;  /* 0x0000180d0400d986 */ /* 0x0003e2000c10112c */
[----:B------:R-:W-:Y:S05]  /*5660*/  @P4 BRA `(.L_x_61) ;  /* 0x00000000000c4947 */ /* 0x000fea0003800000 */
[----:B------:R-:W1:Y:S02]  /*5670*/  LDG.E.U8 R89, desc[UR44][R8.64+0x19] ;  /* 0x0000192c08597981 */ /* 0x000e64000c1e1100 */
[----:B-1----:R-:W-:-:S05]  /*5680*/  PRMT R13, R89, 0x8880, RZ ;  /* 0x00008880590d7816 */ /* 0x002fca00000000ff */
[----:B------:R-:W-:-:S07]  /*5690*/  IMAD R20, R13, R82, RZ ;  /* 0x000000520d147224 */ /* 0x000fce00078e02ff */
.L_x_61:
[----:B------:R-:W-:Y:S05]  /*56a0*/  BSYNC B1 ;  /* 0x0000000000017941 */ /* 0x000fea0003800000 */
.L_x_60:
        /* <DEDUP_REMOVED lines=13> */
.L_x_63:
[----:B------:R-:W-:Y:S05]  /*5780*/  BSYNC B1 ;  /* 0x0000000000017941 */ /* 0x000fea0003800000 */
.L_x_62:
[----:B-1----:R-:W-:Y:S01]  /*5790*/  @!P1 IMAD R13, R70, R23, R20 ;  /* 0x00000017460d9224 */ /* 0x002fe200078e0214 */
[----:B------:R-:W-:Y:S04]  /*57a0*/  BSSY B1, `(.L_x_64) ;  /* 0x0000006000017945 */ /* 0x000fe80003800000 */
[----:B------:R1:W-:Y:S01]  /*57b0*/  @!P1 STG.E.U8 desc[UR44][R6.64+0x18], R13 ;  /* 0x0000180d06009986 */ /* 0x0003e2000c10112c */
[----:B------:R-:W-:Y:S05]  /*57c0*/  @P0 BRA `(.L_x_65) ;  /* 0x00000000000c0947 */ /* 0x000fea0003800000 */
[----:B------:R-:W1:Y:S02]  /*57d0*/  LDG.E.U8 R89, desc[UR44][R10.64+0x19] ;  /* 0x0000192c0a597981 */ /* 0x000e64000c1e1100 */
[----:B-1----:R-:W-:-:S05]  /*57e0*/  PRMT R13, R89, 0x8880, RZ ;  /* 0x00008880590d7816 */ /* 0x002fca00000000ff */
[----:B------:R-:W-:-:S07]  /*57f0*/  IMAD R20, R13, R82, RZ ;  /* 0x000000520d147224 */ /* 0x000fce00078e02ff */
.L_x_65:
[----:B------:R-:W-:Y:S05]  /*5800*/  BSYNC B1 ;  /* 0x0000000000017941 */ /* 0x000fea0003800000 */
.L_x_64:
[----:B------:R-:W-:Y:S01]  /*5810*/  @!P0 IMAD R71, R71, R23, R20 ;  /* 0x0000001747478224 */ /* 0x000fe200078e0214 */
[----:B------:R-:W-:Y:S04]  /*5820*/  BSSY B1, `(.L_x_66) ;  /* 0x0000006000017945 */ /* 0x000fe80003800000 */
[----:B------:R0:W-:Y:S01]  /*5830*/  @!P0 STG.E.U8 desc[UR44][R6.64+0x19], R71 ;  /* 0x0000194706008986 */ /* 0x0001e2000c10112c */
[----:B------:R-:W-:Y:S05]  /*5840*/  @P5 BRA `(.L_x_67) ;  /* 0x00000000000c5947 */ /* 0x000fea0003800000 */
[----:B------:R-:W1:Y:S02]  /*5850*/  LDG.E.U8 R89, desc[UR44][R8.64+0x20] ;  /* 0x0000202c08597981 */ /* 0x000e64000c1e1100 */
[----:B-1----:R-:W-:-:S05]  /*5860*/  PRMT R13, R89, 0x8880, RZ ;  /* 0x00008880590d7816 */ /* 0x002fca00000000ff */
[----:B------:R-:W-:-:S07]  /*5870*/  IMAD R20, R13, R82, RZ ;  /* 0x000000520d147224 */ /* 0x000fce00078e02ff */
.L_x_67:
[----:B------:R-:W-:Y:S05]  /*5880*/  BSYNC B1 ;  /* 0x0000000000017941 */ /* 0x000fea0003800000 */
.L_x_66:
[----:B-1----:R-:W-:Y:S01]  /*5890*/  @!P5 IMAD R13, R56, R23, R20 ;  /* 0x00000017380dd224 */ /* 0x002fe200078e0214 */
[----:B------:R-:W-:Y:S04]  /*58a0*/  BSSY B1, `(.L_x_68) ;  /* 0x0000006000017945 */ /* 0x000fe80003800000 */
[----:B------:R1:W-:Y:S01]  /*58b0*/  @!P5 STG.E.U8 desc[UR44][R4.64+0x20], R13 ;  /* 0x0000200d0400d986 */ /* 0x0003e2000c10112c */
[----:B------:R-:W-:Y:S05]  /*58c0*/  @P4 BRA `(.L_x_69) ;  /* 0x00000000000c4947 */ /* 0x000fea0003800000 */
[----:B------:R-:W1:Y:S02]  /*58d0*/  LDG.E.U8 R89, desc[UR44][R8.64+0x21] ;  /* 0x0000212c08597981 */ /* 0x000e64000c1e1100 */
[----:B-1----:R-:W-:-:S05]  /*58e0*/  PRMT R13, R89, 0x8880, RZ ;  /* 0x00008880590d7816 */ /* 0x002fca00000000ff */
[----:B------:R-:W-:-:S07]  /*58f0*/  IMAD R20, R13, R82, RZ ;  /* 0x000000520d147224 */ /* 0x000fce00078e02ff */
.L_x_69:
[----:B------:R-:W-:Y:S05]  /*5900*/  BSYNC B1 ;  /* 0x0000000000017941 */ /* 0x000fea0003800000 */
.L_x_68:
        /* <DEDUP_REMOVED lines=13> */
.L_x_71:
[----:B------:R-:W-:Y:S05]  /*59e0*/  BSYNC B1 ;  /* 0x0000000000017941 */ /* 0x000fea0003800000 */
.L_x_70:
[----:B-1----:R-:W-:Y:S01]  /*59f0*/  @!P3 IMAD R13, R58, R23, R20 ;  /* 0x000000173a0db224 */ /* 0x002fe200078e0214 */
[----:B------:R-:W-:Y:S04]  /*5a00*/  BSSY B1, `(.L_x_72) ;  /* 0x0000006000017945 */ /* 0x000fe80003800000 */
[----:B------:R1:W-:Y:S01]  /*5a10*/  @!P3 STG.E.U8 desc[UR44][R6.64+0x20], R13 ;  /* 0x0000200d0600b986 */ /* 0x0003e2000c10112c */
[----:B------:R-:W-:Y:S05]  /*5a20*/  @P2 BRA `(.L_x_73) ;  /* 0x00000000000c2947 */ /* 0x000fea0003800000 */
[----:B------:R-:W1:Y:S02]  /*5a30*/  LDG.E.U8 R89, desc[UR44][R10.64+0x21] ;  /* 0x0000212c0a597981 */ /* 0x000e64000c1e1100 */
[----:B-1----:R-:W-:-:S05]  /*5a40*/  PRMT R13, R89, 0x8880, RZ ;  /* 0x00008880590d7816 */ /* 0x002fca00000000ff */
[----:B------:R-:W-:-:S07]  /*5a50*/  IMAD R20, R13, R82, RZ ;  /* 0x000000520d147224 */ /* 0x000fce00078e02ff */
.L_x_73:
[----:B------:R-:W-:Y:S05]  /*5a60*/  BSYNC B1 ;  /* 0x0000000000017941 */ /* 0x000fea0003800000 */
.L_x_72:
[----:B------:R-:W-:Y:S01]  /*5a70*/  @!P2 IMAD R59, R59, R23, R20 ;  /* 0x000000173b3ba224 */ /* 0x000fe200078e0214 */
[----:B------:R-:W-:Y:S04]  /*5a80*/  BSSY B1, `(.L_x_74) ;  /* 0x0000006000017945 */ /* 0x000fe80003800000 */
[----:B------:R0:W-:Y:S01]  /*5a90*/  @!P2 STG.E.U8 desc[UR44][R6.64+0x21], R59 ;  /* 0x0000213b0600a986 */ /* 0x0001e2000c10112c */
[----:B------:R-:W-:Y:S05]  /*5aa0*/  @P5 BRA `(.L_x_75) ;  /* 0x00000000000c5947 */ /* 0x000fea0003800000 */
[----:B------:R-:W1:Y:S02]  /*5ab0*/  LDG.E.U8 R89, desc[UR44][R8.64+0x28] ;  /* 0x0000282c08597981 */ /* 0x000e64000c1e1100 */
[----:B-1----:R-:W-:-:S05]  /*5ac0*/  PRMT R13, R89, 0x8880, RZ ;  /* 0x00008880590d7816 */ /* 0x002fca00000000ff */
[----:B------:R-:W-:-:S07]  /*5ad0*/  IMAD R20, R13, R82, RZ ;  /* 0x000000520d147224 */ /* 0x000fce00078e02ff */
.L_x_75:
[----:B------:R-:W-:Y:S05]  /*5ae0*/  BSYNC B1 ;  /* 0x0000000000017941 */ /* 0x000fea0003800000 */
.L_x_74:
[----:B-1----:R-:W-:Y:S01]  /*5af0*/  @!P5 IMAD R13, R60, R23, R20 ;  /* 0x000000173c0dd224 */ /* 0x002fe200078e0214 */
[----:B------:R-:W-:Y:S04]  /*5b00*/  BSSY B1, `(.L_x_76) ;  /* 0x0000006000017945 */ /* 0x000fe80003800000 */
[----:B------:R1:W-:Y:S01]  /*5b10*/  @!P5 STG.E.U8 desc[UR44][R4.64+0x28], R13 ;  /* 0x0000280d0400d986 */ /* 0x0003e2000c10112c */
[----:B------:R-:W-:Y:S05]  /*5b20*/  @P4 BRA `(.L_x_77) ;  /* 0x00000000000c4947 */ /* 0x000fea0003800000 */
[----:B------:R-:W1:Y:S02]  /*5b30*/  LDG.E.U8 R89, desc[UR44][R8.64+0x29] ;  /* 0x0000292c08597981 */ /* 0x000e64000c1e1100 */
[----:B-1----:R-:W-:-:S05]  /*5b40*/  PRMT R13, R89, 0x8880, RZ ;  /* 0x00008880590d7816 */ /* 0x002fca00000000ff */
[----:B------:R-:W-:-:S07]  /*5b50*/  IMAD R20, R13, R82, RZ ;  /* 0x000000520d147224 */ /* 0x000fce00078e02ff */
.L_x_77:
[----:B------:R-:W-:Y:S05]  /*5b60*/  BSYNC B1 ;  /* 0x0000000000017941 */ /* 0x000fea0003800000 */
.L_x_76:
        /* <DEDUP_REMOVED lines=13> */
.L_x_79:
[----:B------:R-:W-:Y:S05]  /*5c40*/  BSYNC B1 ;  /* 0x0000000000017941 */ /* 0x000fea0003800000 */
.L_x_78:
[----:B-1----:R-:W-:Y:S01]  /*5c50*/  @!P1 IMAD R13, R62, R23, R20 ;  /* 0x000000173e0d9224 */ /* 0x002fe200078e0214 */
[----:B------:R-:W-:Y:S04]  /*5c60*/  BSSY B1, `(.L_x_80) ;  /* 0x0000006000017945 */ /* 0x000fe80003800000 */
[----:B------:R1:W-:Y:S01]  /*5c70*/  @!P1 STG.E.U8 desc[UR44][R6.64+0x28], R13 ;  /* 0x0000280d06009986 */ /* 0x0003e2000c10112c */
[----:B------:R-:W-:Y:S05]  /*5c80*/  @P0 BRA `(.L_x_81) ;  /* 0x00000000000c0947 */ /* 0x000fea0003800000 */
[----:B------:R-:W1:Y:S02]  /*5c90*/  LDG.E.U8 R89, desc[UR44][R10.64+0x29] ;  /* 0x0000292c0a597981 */ /* 0x000e64000c1e1100 */
[----:B-1----:R-:W-:-:S05]  /*5ca0*/  PRMT R13, R89, 0x8880, RZ ;  /* 0x00008880590d7816 */ /* 0x002fca00000000ff */
[----:B------:R-:W-:-:S07]  /*5cb0*/  IMAD R20, R13, R82, RZ ;  /* 0x000000520d147224 */ /* 0x000fce00078e02ff */
.L_x_81:
[----:B------:R-:W-:Y:S05]  /*5cc0*/  BSYNC B1 ;  /* 0x0000000000017941 */ /* 0x000fea0003800000 */
.L_x_80:
[----:B------:R-:W-:Y:S01]  /*5cd0*/  @!P0 IMAD R63, R63, R23, R20 ;  /* 0x000000173f3f8224 */ /* 0x000fe200078e0214 */
[----:B------:R-:W-:Y:S04]  /*5ce0*/  BSSY B1, `(.L_x_82) ;  /* 0x0000006000017945 */ /* 0x000fe80003800000 */
[----:B------:R0:W-:Y:S01]  /*5cf0*/  @!P0 STG.E.U8 desc[UR44][R6.64+0x29], R63 ;  /* 0x0000293f06008986 */ /* 0x0001e2000c10112c */
[----:B------:R-:W-:Y:S05]  /*5d00*/  @P5 BRA `(.L_x_83) ;  /* 0x00000000000c5947 */ /* 0x000fea0003800000 */
[----:B------:R-:W1:Y:S02]  /*5d10*/  LDG.E.U8 R89, desc[UR44][R8.64+0x30] ;  /* 0x0000302c08597981 */ /* 0x000e64000c1e1100 */
[----:B-1----:R-:W-:-:S05]  /*5d20*/  PRMT R13, R89, 0x8880, RZ ;  /* 0x00008880590d7816 */ /* 0x002fca00000000ff */
[----:B------:R-:W-:-:S07]  /*5d30*/  IMAD R20, R13, R82, RZ ;  /* 0x000000520d147224 */ /* 0x000fce00078e02ff */
.L_x_83:
[----:B------:R-:W-:Y:S05]  /*5d40*/  BSYNC B1 ;  /* 0x0000000000017941 */ /* 0x000fea0003800000 */
.L_x_82:
[----:B-1----:R-:W-:Y:S01]  /*5d50*/  @!P5 IMAD R13, R48, R23, R20 ;  /* 0x00000017300dd224 */ /* 0x002fe200078e0214 */
[----:B------:R-:W-:Y:S04]  /*5d60*/  BSSY B1, `(.L_x_84) ;  /* 0x0000006000017945 */ /* 0x000fe80003800000 */
[----:B------:R1:W-:Y:S01]  /*5d70*/  @!P5 STG.E.U8 desc[UR44][R4.64+0x30], R13 ;  /* 0x0000300d0400d986 */ /* 0x0003e2000c10112c */
[----:B------:R-:W-:Y:S05]  /*5d80*/  @P4 BRA `(.L_x_85) ;  /* 0x00000000000c4947 */ /* 0x000fea0003800000 */
[----:B------:R-:W1:Y:S02]  /*5d90*/  LDG.E.U8 R89, desc[UR44][R8.64+0x31] ;  /* 0x0000312c08597981 */ /* 0x000e64000c1e1100 */
[----:B-1----:R-:W-:-:S05]  /*5da0*/  PRMT R13, R89, 0x8880, RZ ;  /* 0x00008880590d7816 */ /* 0x002fca00000000ff */
[----:B------:R-:W-:-:S07]  /*5db0*/  IMAD R20, R13, R82, RZ ;  /* 0x000000520d147224 */ /* 0x000fce00078e02ff */
.L_x_85:
[----:B------:R-:W-:Y:S05]  /*5dc0*/  BSYNC B1 ;  /* 0x0000000000017941 */ /* 0x000fea0003800000 */
.L_x_84:
        /* <DEDUP_REMOVED lines=13> */
.L_x_87:
[----:B------:R-:W-:Y:S05]  /*5ea0*/  BSYNC B1 ;  /* 0x0000000000017941 */ /* 0x000fea0003800000 */
.L_x_86:
[----:B-1----:R-:W-:Y:S01]  /*5eb0*/  @!P3 IMAD R13, R50, R23, R20 ;  /* 0x00000017320db224 */ /* 0x002fe200078e0214 */
[----:B------:R-:W-:Y:S04]  /*5ec0*/  BSSY B1, `(.L_x_88) ;  /* 0x0000006000017945 */ /* 0x000fe80003800000 */
[----:B------:R1:W-:Y:S01]  /*5ed0*/  @!P3 STG.E.U8 desc[UR44][R6.64+0x30], R13 ;  /* 0x0000300d0600b986 */ /* 0x0003e2000c10112c */
[----:B------:R-:W-:Y:S05]  /*5ee0*/  @P2 BRA `(.L_x_89) ;  /* 0x00000000000c2947 */ /* 0x000fea0003800000 */
[----:B------:R-:W1:Y:S02]  /*5ef0*/  LDG.E.U8 R89, desc[UR44][R10.64+0x31] ;  /* 0x0000312c0a597981 */ /* 0x000e64000c1e1100 */
[----:B-1----:R-:W-:-:S05]  /*5f00*/  PRMT R13, R89, 0x8880, RZ ;  /* 0x00008880590d7816 */ /* 0x002fca00000000ff */
[----:B------:R-:W-:-:S07]  /*5f10*/  IMAD R20, R13, R82, RZ ;  /* 0x000000520d147224 */ /* 0x000fce00078e02ff */
.L_x_89:
[----:B------:R-:W-:Y:S05]  /*5f20*/  BSYNC B1 ;  /* 0x0000000000017941 */ /* 0x000fea0003800000 */
.L_x_88:
[----:B------:R-:W-:Y:S01]  /*5f30*/  @!P2 IMAD R51, R51, R23, R20 ;  /* 0x000000173333a224 */ /* 0x000fe200078e0214 */
[----:B------:R-:W-:Y:S04]  /*5f40*/  BSSY B1, `(.L_x_90) ;  /* 0x0000006000017945 */ /* 0x000fe80003800000 */
[----:B------:R0:W-:Y:S01]  /*5f50*/  @!P2 STG.E.U8 desc[UR44][R6.64+0x31], R51 ;  /* 0x000031330600a986 */ /* 0x0001e2000c10112c */
[----:B------:R-:W-:Y:S05]  /*5f60*/  @P5 BRA `(.L_x_91) ;  /* 0x00000000000c5947 */ /* 0x000fea0003800000 */
[----:B------:R-:W1:Y:S02]  /*5f70*/  LDG.E.U8 R89, desc[UR44][R8.64+0x38] ;  /* 0x0000382c08597981 */ /* 0x000e64000c1e1100 */
[----:B-1----:R-:W-:-:S05]  /*5f80*/  PRMT R13, R89, 0x8880, RZ ;  /* 0x00008880590d7816 */ /* 0x002fca00000000ff */
[----:B------:R-:W-:-:S07]  /*5f90*/  IMAD R20, R13, R82, RZ ;  /* 0x000000520d147224 */ /* 0x000fce00078e02ff */
.L_x_91:
[----:B------:R-:W-:Y:S05]  /*5fa0*/  BSYNC B1 ;  /* 0x0000000000017941 */ /* 0x000fea0003800000 */
.L_x_90:
[----:B-1----:R-:W-:Y:S01]  /*5fb0*/  @!P5 IMAD R13, R52, R23, R20 ;  /* 0x00000017340dd224 */ /* 0x002fe200078e0214 */
[----:B------:R-:W-:Y:S04]  /*5fc0*/  BSSY B1, `(.L_x_92) ;  /* 0x0000006000017945 */ /* 0x000fe80003800000 */
[----:B------:R1:W-:Y:S01]  /*5fd0*/  @!P5 STG.E.U8 desc[UR44][R4.64+0x38], R13 ;  /* 0x0000380d0400d986 */ /* 0x0003e2000c10112c */
[----:B------:R-:W-:Y:S05]  /*5fe0*/  @P4 BRA `(.L_x_93) ;  /* 0x00000000000c4947 */ /* 0x000fea0003800000 */
[----:B------:R-:W1:Y:S02]  /*5ff0*/  LDG.E.U8 R89, desc[UR44][R8.64+0x39] ;  /* 0x0000392c08597981 */ /* 0x000e64000c1e1100 */
[----:B-1----:R-:W-:-:S05]  /*6000*/  PRMT R13, R89, 0x8880, RZ ;  /* 0x00008880590d7816 */ /* 0x002fca00000000ff */
[----:B------:R-:W-:-:S07]  /*6010*/  IMAD R20, R13, R82, RZ ;  /* 0x000000520d147224 */ /* 0x000fce00078e02ff */
.L_x_93:
[----:B------:R-:W-:Y:S05]  /*6020*/  BSYNC B1 ;  /* 0x0000000000017941 */ /* 0x000fea0003800000 */
.L_x_92:
        /* <DEDUP_REMOVED lines=13> */
.L_x_95:
[----:B------:R-:W-:Y:S05]  /*6100*/  BSYNC B1 ;  /* 0x0000000000017941 */ /* 0x000fea0003800000 */
.L_x_94:
[----:B-1----:R-:W-:Y:S01]  /*6110*/  @!P1 IMAD R13, R54, R23, R20 ;  /* 0x00000017360d9224 */ /* 0x002fe200078e0214 */
[----:B------:R-:W-:Y:S04]  /*6120*/  BSSY B1, `(.L_x_96) ;  /* 0x0000006000017945 */ /* 0x000fe80003800000 */
[----:B------:R1:W-:Y:S01]  /*6130*/  @!P1 STG.E.U8 desc[UR44][R6.64+0x38], R13 ;  /* 0x0000380d06009986 */ /* 0x0003e2000c10112c */
[----:B------:R-:W-:Y:S05]  /*6140*/  @P0 BRA `(.L_x_97) ;  /* 0x00000000000c0947 */ /* 0x000fea0003800000 */
[----:B------:R-:W1:Y:S02]  /*6150*/  LDG.E.U8 R89, desc[UR44][R10.64+0x39] ;  /* 0x0000392c0a597981 */ /* 0x000e64000c1e1100 */
[----:B-1----:R-:W-:-:S05]  /*6160*/  PRMT R13, R89, 0x8880, RZ ;  /* 0x00008880590d7816 */ /* 0x002fca00000000ff */
[----:B------:R-:W-:-:S07]  /*6170*/  IMAD R20, R13, R82, RZ ;  /* 0x000000520d147224 */ /* 0x000fce00078e02ff */
.L_x_97:
[----:B------:R-:W-:Y:S05]  /*6180*/  BSYNC B1 ;  /* 0x0000000000017941 */ /* 0x000fea0003800000 */
.L_x_96:
[----:B------:R-:W-:Y:S01]  /*6190*/  @!P0 IMAD R55, R55, R23, R20 ;  /* 0x0000001737378224 */ /* 0x000fe200078e0214 */
[----:B------:R-:W-:Y:S04]  /*61a0*/  BSSY B1, `(.L_x_98) ;  /* 0x0000006000017945 */ /* 0x000fe80003800000 */
[----:B------:R0:W-:Y:S01]  /*61b0*/  @!P0 STG.E.U8 desc[UR44][R6.64+0x39], R55 ;  /* 0x0000393706008986 */ /* 0x0001e2000c10112c */
[----:B------:R-:W-:Y:S05]  /*61c0*/  @P5 BRA `(.L_x_99) ;  /* 0x00000000000c5947 */ /* 0x000fea0003800000 */
[----:B------:R-:W1:Y:S02]  /*61d0*/  LDG.E.U8 R89, desc[UR44][R8.64+0x40] ;  /* 0x0000402c08597981 */ /* 0x000e64000c1e1100 */
[----:B-1----:R-:W-:-:S05]  /*61e0*/  PRMT R13, R89, 0x8880, RZ ;  /* 0x00008880590d7816 */ /* 0x002fca00000000ff */
[----:B------:R-:W-:-:S07]  /*61f0*/  IMAD R20, R13, R82, RZ ;  /* 0x000000520d147224 */ /* 0x000fce00078e02ff */
.L_x_99:
[----:B------:R-:W-:Y:S05]  /*6200*/  BSYNC B1 ;  /* 0x0000000000017941 */ /* 0x000fea0003800000 */
.L_x_98:
[----:B-1----:R-:W-:Y:S01]  /*6210*/  @!P5 IMAD R13, R40, R23, R20 ;  /* 0x00000017280dd224 */ /* 0x002fe200078e0214 */
[----:B------:R-:W-:Y:S04]  /*6220*/  BSSY B1, `(.L_x_100) ;  /* 0x0000006000017945 */ /* 0x000fe80003800000 */
[----:B------:R1:W-:Y:S01]  /*6230*/  @!P5 STG.E.U8 desc[UR44][R4.64+0x40], R13 ;  /* 0x0000400d0400d986 */ /* 0x0003e2000c10112c */
[----:B------:R-:W-:Y:S05]  /*6240*/  @P4 BRA `(.L_x_101) ;  /* 0x00000000000c4947 */ /* 0x000fea0003800000 */
[----:B------:R-:W1:Y:S02]  /*6250*/  LDG.E.U8 R89, desc[UR44][R8.64+0x41] ;  /* 0x0000412c08597981 */ /* 0x000e64000c1e1100 */
[----:B-1----:R-:W-:-:S05]  /*6260*/  PRMT R13, R89, 0x8880, RZ ;  /* 0x00008880590d7816 */ /* 0x002fca00000000ff */
[----:B------:R-:W-:-:S07]  /*6270*/  IMAD R20, R13, R82, RZ ;  /* 0x000000520d147224 */ /* 0x000fce00078e02ff */
.L_x_101:
[----:B------:R-:W-:Y:S05]  /*6280*/  BSYNC B1 ;  /* 0x0000000000017941 */ /* 0x000fea0003800000 */
.L_x_100:
        /* <DEDUP_REMOVED lines=13> */
.L_x_103:
[----:B------:R-:W-:Y:S05]  /*6360*/  BSYNC B1 ;  /* 0x0000000000017941 */ /* 0x000fea0003800000 */
.L_x_102:
[----:B-1----:R-:W-:Y:S01]  /*6370*/  @!P3 IMAD R13, R42, R23, R20 ;  /* 0x000000172a0db224 */ /* 0x002fe200078e0214 */
[----:B------:R-:W-:Y:S04]  /*6380*/  BSSY B1, `(.L_x_104) ;  /* 0x0000006000017945 */ /* 0x000fe80003800000 */
[----:B------:R1:W-:Y:S01]  /*6390*/  @!P3 STG.E.U8 desc[UR44][R6.64+0x40], R13 ;  /* 0x0000400d0600b986 */ /* 0x0003e2000c10112c */
[----:B------:R-:W-:Y:S05]  /*63a0*/  @P2 BRA `(.L_x_105) ;  /* 0x00000000000c2947 */ /* 0x000fea0003800000 */
[----:B------:R-:W1:Y:S02]  /*63b0*/  LDG.E.U8 R89, desc[UR44][R10.64+0x41] ;  /* 0x0000412c0a597981 */ /* 0x000e64000c1e1100 */
[----:B-1----:R-:W-:-:S05]  /*63c0*/  PRMT R13, R89, 0x8880, RZ ;  /* 0x00008880590d7816 */ /* 0x002fca00000000ff */
[----:B------:R-:W-:-:S07]  /*63d0*/  IMAD R20, R13, R82, RZ ;  /* 0x000000520d147224 */ /* 0x000fce00078e02ff */
.L_x_105:
[----:B------:R-:W-:Y:S05]  /*63e0*/  BSYNC B1 ;  /* 0x0000000000017941 */ /* 0x000fea0003800000 */
.L_x_104:
[----:B------:R-:W-:Y:S01]  /*63f0*/  @!P2 IMAD R43, R43, R23, R20 ;  /* 0x000000172b2ba224 */ /* 0x000fe200078e0214 */
[----:B------:R-:W-:Y:S04]  /*6400*/  BSSY B1, `(.L_x_106) ;  /* 0x0000006000017945 */ /* 0x000fe80003800000 */
[----:B------:R0:W-:Y:S01]  /*6410*/  @!P2 STG.E.U8 desc[UR44][R6.64+0x41], R43 ;  /* 0x0000412b0600a986 */ /* 0x0001e2000c10112c */
[----:B------:R-:W-:Y:S05]  /*6420*/  @P5 BRA `(.L_x_107) ;  /* 0x00000000000c5947 */ /* 0x000fea0003800000 */
[----:B------:R-:W1:Y:S02]  /*6430*/  LDG.E.U8 R89, desc[UR44][R8.64+0x48] ;  /* 0x0000482c08597981 */ /* 0x000e64000c1e1100 */
[----:B-1----:R-:W-:-:S05]  /*6440*/  PRMT R13, R89, 0x8880, RZ ;  /* 0x00008880590d7816 */ /* 0x002fca00000000ff */
[----:B------:R-:W-:-:S07]  /*6450*/  IMAD R20, R13, R82, RZ ;  /* 0x000000520d147224 */ /* 0x000fce00078e02ff */
.L_x_107:
[----:B------:R-:W-:Y:S05]  /*6460*/  BSYNC B1 ;  /* 0x0000000000017941 */ /* 0x000fea0003800000 */
.L_x_106:
[----:B-1----:R-:W-:Y:S01]  /*6470*/  @!P5 IMAD R13, R44, R23, R20 ;  /* 0x000000172c0dd224 */ /* 0x002fe200078e0214 */
[----:B------:R-:W-:Y:S04]  /*6480*/  BSSY B1, `(.L_x_108) ;  /* 0x0000006000017945 */ /* 0x000fe80003800000 */
[----:B------:R1:W-:Y:S01]  /*6490*/  @!P5 STG.E.U8 desc[UR44][R4.64+0x48], R13 ;  /* 0x0000480d0400d986 */ /* 0x0003e2000c10112c */
[----:B------:R-:W-:Y:S05]  /*64a0*/  @P4 BRA `(.L_x_109) ;  /* 0x00000000000c4947 */ /* 0x000fea0003800000 */
[----:B------:R-:W1:Y:S02]  /*64b0*/  LDG.E.U8 R89, desc[UR44][R8.64+0x49] ;  /* 0x0000492c08597981 */ /* 0x000e64000c1e1100 */
[----:B-1----:R-:W-:-:S05]  /*64c0*/  PRMT R13, R89, 0x8880, RZ ;  /* 0x00008880590d7816 */ /* 0x002fca00000000ff */
[----:B------:R-:W-:-:S07]  /*64d0*/  IMAD R20, R13, R82, RZ ;  /* 0x000000520d147224 */ /* 0x000fce00078e02ff */
.L_x_109:
[----:B------:R-:W-:Y:S05]  /*64e0*/  BSYNC B1 ;  /* 0x0000000000017941 */ /* 0x000fea0003800000 */
.L_x_108:
        /* <DEDUP_REMOVED lines=13> */
.L_x_111:
[----:B------:R-:W-:Y:S05]  /*65c0*/  BSYNC B1 ;  /* 0x0000000000017941 */ /* 0x000fea0003800000 */
.L_x_110:
[----:B-1----:R-:W-:Y:S01]  /*65d0*/  @!P1 IMAD R13, R46, R23, R20 ;  /* 0x000000172e0d9224 */ /* 0x002fe200078e0214 */
[----:B------:R-:W-:Y:S04]  /*65e0*/  BSSY B1, `(.L_x_112) ;  /* 0x0000006000017945 */ /* 0x000fe80003800000 */
[----:B------:R1:W-:Y:S01]  /*65f0*/  @!P1 STG.E.U8 desc[UR44][R6.64+0x48], R13 ;  /* 0x0000480d06009986 */ /* 0x0003e2000c10112c */
[----:B------:R-:W-:Y:S05]  /*6600*/  @P4 BRA `(.L_x_113) ;  /* 0x00000000000c4947 */ /* 0x000fea0003800000 */
[----:B------:R-:W1:Y:S02]  /*6610*/  LDG.E.U8 R89, desc[UR44][R10.64+0x49] ;  /* 0x0000492c0a597981 */ /* 0x000e64000c1e1100 */
[----:B-1----:R-:W-:-:S05]  /*6620*/  PRMT R13, R89, 0x8880, RZ ;  /* 0x00008880590d7816 */ /* 0x002fca00000000ff */
[----:B------:R-:W-:-:S07]  /*6630*/  IMAD R20, R13, R82, RZ ;  /* 0x000000520d147224 */ /* 0x000fce00078e02ff */
.L_x_113:
[----:B------:R-:W-:Y:S05]  /*6640*/  BSYNC B1 ;  /* 0x0000000000017941 */ /* 0x000fea0003800000 */
.L_x_112:
[----:B------:R-:W-:Y:S01]  /*6650*/  @!P4 IMAD R47, R47, R23, R20 ;  /* 0x000000172f2fc224 */ /* 0x000fe200078e0214 */
[----:B------:R-:W-:Y:S04]  /*6660*/  BSSY B1, `(.L_x_114) ;  /* 0x0000006000017945 */ /* 0x000fe80003800000 */
[----:B------:R0:W-:Y:S01]  /*6670*/  @!P4 STG.E.U8 desc[UR44][R6.64+0x49], R47 ;  /* 0x0000492f0600c986 */ /* 0x0001e2000c10112c */
[----:B------:R-:W-:Y:S05]  /*6680*/  @P5 BRA `(.L_x_115) ;  /* 0x00000000000c5947 */ /* 0x000fea0003800000 */
[----:B------:R-:W1:Y:S02]  /*6690*/  LDG.E.U8 R89, desc[UR44][R8.64+0x50] ;  /* 0x0000502c08597981 */ /* 0x000e64000c1e1100 */
[----:B-1----:R-:W-:-:S05]  /*66a0*/  PRMT R13, R89, 0x8880, RZ ;  /* 0x00008880590d7816 */ /* 0x002fca00000000ff */
[----:B------:R-:W-:-:S07]  /*66b0*/  IMAD R20, R13, R82, RZ ;  /* 0x000000520d147224 */ /* 0x000fce00078e02ff */
.L_x_115:
[----:B------:R-:W-:Y:S05]  /*66c0*/  BSYNC B1 ;  /* 0x0000000000017941 */ /* 0x000fea0003800000 */
.L_x_114:
[----:B-1----:R-:W-:Y:S01]  /*66d0*/  @!P5 IMAD R13, R32, R23, R20 ;  /* 0x00000017200dd224 */ /* 0x002fe200078e0214 */
[----:B------:R-:W-:Y:S04]  /*66e0*/  BSSY B1, `(.L_x_116) ;  /* 0x0000006000017945 */ /* 0x000fe80003800000 */
[----:B------:R1:W-:Y:S01]  /*66f0*/  @!P5 STG.E.U8 desc[UR44][R4.64+0x50], R13 ;  /* 0x0000500d0400d986 */ /* 0x0003e2000c10112c */
[----:B------:R-:W-:Y:S05]  /*6700*/  @P0 BRA `(.L_x_117) ;  /* 0x00000000000c0947 */ /* 0x000fea0003800000 */
[----:B------:R-:W1:Y:S02]  /*6710*/  LDG.E.U8 R89, desc[UR44][R8.64+0x51] ;  /* 0x0000512c08597981 */ /* 0x000e64000c1e1100 */
[----:B-1----:R-:W-:-:S05]  /*6720*/  PRMT R13, R89, 0x8880, RZ ;  /* 0x00008880590d7816 */ /* 0x002fca00000000ff */
[----:B------:R-:W-:-:S07]  /*6730*/  IMAD R20, R13, R82, RZ ;  /* 0x000000520d147224 */ /* 0x000fce00078e02ff */
.L_x_117:
[----:B------:R-:W-:Y:S05]  /*6740*/  BSYNC B1 ;  /* 0x0000000000017941 */ /* 0x000fea0003800000 */
.L_x_116:
        /* <DEDUP_REMOVED lines=13> */
.L_x_119:
[----:B------:R-:W-:Y:S05]  /*6820*/  BSYNC B1 ;  /* 0x0000000000017941 */ /* 0x000fea0003800000 */
.L_x_118:
[----:B-1----:R-:W-:Y:S01]  /*6830*/  @!P3 IMAD R13, R34, R23, R20 ;  /* 0x00000017220db224 */ /* 0x002fe200078e0214 */
[----:B------:R-:W-:Y:S04]  /*6840*/  BSSY B1, `(.L_x_120) ;  /* 0x0000006000017945 */ /* 0x000fe80003800000 */
[----:B------:R1:W-:Y:S01]  /*6850*/  @!P3 STG.E.U8 desc[UR44][R6.64+0x50], R13 ;  /* 0x0000500d0600b986 */ /* 0x0003e2000c10112c */
[----:B------:R-:W-:Y:S05]  /*6860*/  @P2 BRA `(.L_x_121) ;  /* 0x00000000000c2947 */ /* 0x000fea0003800000 */
[----:B------:R-:W1:Y:S02]  /*6870*/  LDG.E.U8 R89, desc[UR44][R10.64+0x51] ;  /* 0x0000512c0a597981 */ /* 0x000e64000c1e1100 */
[----:B-1----:R-:W-:-:S05]  /*6880*/  PRMT R13, R89, 0x8880, RZ ;  /* 0x00008880590d7816 */ /* 0x002fca00000000ff */
[----:B------:R-:W-:-:S07]  /*6890*/  IMAD R20, R13, R82, RZ ;  /* 0x000000520d147224 */ /* 0x000fce00078e02ff */
.L_x_121:
[----:B------:R-:W-:Y:S05]  /*68a0*/  BSYNC B1 ;  /* 0x0000000000017941 */ /* 0x000fea0003800000 */
.L_x_120:
[----:B------:R-:W-:Y:S01]  /*68b0*/  @!P2 IMAD R35, R35, R23, R20 ;  /* 0x000000172323a224 */ /* 0x000fe200078e0214 */
[----:B------:R-:W-:Y:S04]  /*68c0*/  BSSY B1, `(.L_x_122) ;  /* 0x0000006000017945 */ /* 0x000fe80003800000 */
[----:B------:R0:W-:Y:S01]  /*68d0*/  @!P2 STG.E.U8 desc[UR44][R6.64+0x51], R35 ;  /* 0x000051230600a986 */ /* 0x0001e2000c10112c */
[----:B------:R-:W-:Y:S05]  /*68e0*/  @P0 BRA `(.L_x_123) ;  /* 0x00000000000c0947 */ /* 0x000fea0003800000 */
[----:B------:R-:W1:Y:S02]  /*68f0*/  LDG.E.U8 R89, desc[UR44][R8.64+0x58] ;  /* 0x0000582c08597981 */ /* 0x000e64000c1e1100 */
[----:B-1----:R-:W-:-:S05]  /*6900*/  PRMT R13, R89, 0x8880, RZ ;  /* 0x00008880590d7816 */ /* 0x002fca00000000ff */
[----:B------:R-:W-:-:S07]  /*6910*/  IMAD R20, R13, R82, RZ ;  /* 0x000000520d147224 */ /* 0x000fce00078e02ff */
.L_x_123:
[----:B------:R-:W-:Y:S05]  /*6920*/  BSYNC B1 ;  /* 0x0000000000017941 */ /* 0x000fea0003800000 */
.L_x_122:
[----:B-1----:R-:W-:Y:S01]  /*6930*/  @!P0 IMAD R13, R36, R23, R20 ;  /* 0x00000017240d8224 */ /* 0x002fe200078e0214 */
[----:B------:R-:W-:Y:S04]  /*6940*/  BSSY B1, `(.L_x_124) ;  /* 0x0000006000017945 */ /* 0x000fe80003800000 */
[----:B------:R1:W-:Y:S01]  /*6950*/  @!P0 STG.E.U8 desc[UR44][R4.64+0x58], R13 ;  /* 0x0000580d04008986 */ /* 0x0003e2000c10112c */
[----:B------:R-:W-:Y:S05]  /*6960*/  @P5 BRA `(.L_x_125) ;  /* 0x00000000000c5947 */ /* 0x000fea0003800000 */
[----:B------:R-:W1:Y:S02]  /*6970*/  LDG.E.U8 R89, desc[UR44][R8.64+0x59] ;  /* 0x0000592c08597981 */ /* 0x000e64000c1e1100 */
[----:B-1----:R-:W-:-:S05]  /*6980*/  PRMT R13, R89, 0x8880, RZ ;  /* 0x00008880590d7816 */ /* 0x002fca00000000ff */
[----:B------:R-:W-:-:S07]  /*6990*/  IMAD R20, R13, R82, RZ ;  /* 0x000000520d147224 */ /* 0x000fce00078e02ff */
.L_x_125:
[----:B------:R-:W-:Y:S05]  /*69a0*/  BSYNC B1 ;  /* 0x0000000000017941 */ /* 0x000fea0003800000 */
.L_x_124:
        /* <DEDUP_REMOVED lines=13> */
.L_x_127:
[----:B------:R-:W-:Y:S05]  /*6a80*/  BSYNC B1 ;  /* 0x0000000000017941 */ /* 0x000fea0003800000 */
.L_x_126:
[----:B-1----:R-:W-:Y:S01]  /*6a90*/  @!P4 IMAD R13, R38, R23, R20 ;  /* 0x00000017260dc224 */ /* 0x002fe200078e0214 */
[----:B------:R-:W-:Y:S04]  /*6aa0*/  BSSY B1, `(.L_x_128) ;  /* 0x0000006000017945 */ /* 0x000fe80003800000 */
[----:B------:R1:W-:Y:S01]  /*6ab0*/  @!P4 STG.E.U8 desc[UR44][R6.64+0x58], R13 ;  /* 0x0000580d0600c986 */ /* 0x0003e2000c10112c */
[----:B------:R-:W-:Y:S05]  /*6ac0*/  @P1 BRA `(.L_x_129) ;  /* 0x00000000000c1947 */ /* 0x000fea0003800000 */
[----:B------:R-:W1:Y:S02]  /*6ad0*/  LDG.E.U8 R89, desc[UR44][R10.64+0x59] ;  /* 0x0000592c0a597981 */ /* 0x000e64000c1e1100 */
[----:B-1----:R-:W-:-:S05]  /*6ae0*/  PRMT R13, R89, 0x8880, RZ ;  /* 0x00008880590d7816 */ /* 0x002fca00000000ff */
[----:B------:R-:W-:-:S07]  /*6af0*/  IMAD R20, R13, R82, RZ ;  /* 0x000000520d147224 */ /* 0x000fce00078e02ff */
.L_x_129:
[----:B------:R-:W-:Y:S05]  /*6b00*/  BSYNC B1 ;  /* 0x0000000000017941 */ /* 0x000fea0003800000 */
.L_x_128:
[----:B------:R-:W-:Y:S01]  /*6b10*/  @!P1 IMAD R39, R39, R23, R20 ;  /* 0x0000001727279224 */ /* 0x000fe200078e0214 */
[----:B------:R-:W-:Y:S04]  /*6b20*/  BSSY B1, `(.L_x_130) ;  /* 0x0000006000017945 */ /* 0x000fe80003800000 */
[----:B------:R0:W-:Y:S01]  /*6b30*/  @!P1 STG.E.U8 desc[UR44][R6.64+0x59], R39 ;  /* 0x0000592706009986 */ /* 0x0001e2000c10112c */
[----:B------:R-:W-:Y:S05]  /*6b40*/  @P3 BRA `(.L_x_131) ;  /* 0x00000000000c3947 */ /* 0x000fea0003800000 */
[----:B------:R-:W1:Y:S02]  /*6b50*/  LDG.E.U8 R89, desc[UR44][R8.64+0x60] ;  /* 0x0000602c08597981 */ /* 0x000e64000c1e1100 */
[----:B-1----:R-:W-:-:S05]  /*6b60*/  PRMT R13, R89, 0x8880, RZ ;  /* 0x00008880590d7816 */ /* 0x002fca00000000ff */
[----:B------:R-:W-:-:S07]  /*6b70*/  IMAD R20, R13, R82, RZ ;  /* 0x000000520d147224 */ /* 0x000fce00078e02ff */
.L_x_131:
[----:B------:R-:W-:Y:S05]  /*6b80*/  BSYNC B1 ;  /* 0x0000000000017941 */ /* 0x000fea0003800000 */
.L_x_130:
[----:B-1----:R-:W-:Y:S01]  /*6b90*/  @!P3 IMAD R13, R24, R23, R20 ;  /* 0x00000017180db224 */ /* 0x002fe200078e0214 */
[----:B------:R-:W-:Y:S04]  /*6ba0*/  BSSY B1, `(.L_x_132) ;  /* 0x0000006000017945 */ /* 0x000fe80003800000 */
[----:B------:R1:W-:Y:S01]  /*6bb0*/  @!P3 STG.E.U8 desc[UR44][R4.64+0x60], R13 ;  /* 0x0000600d0400b986 */ /* 0x0003e2000c10112c */
[----:B------:R-:W-:Y:S05]  /*6bc0*/  @P5 BRA `(.L_x_133) ;  /* 0x00000000000c5947 */ /* 0x000fea0003800000 */
[----:B------:R-:W1:Y:S02]  /*6bd0*/  LDG.E.U8 R89, desc[UR44][R8.64+0x61] ;  /* 0x0000612c08597981 */ /* 0x000e64000c1e1100 */
[----:B-1----:R-:W-:-:S05]  /*6be0*/  PRMT R13, R89, 0x8880, RZ ;  /* 0x00008880590d7816 */ /* 0x002fca00000000ff */
[----:B------:R-:W-:-:S07]  /*6bf0*/  IMAD R20, R13, R82, RZ ;  /* 0x000000520d147224 */ /* 0x000fce00078e02ff */
.L_x_133:
[----:B------:R-:W-:Y:S05]  /*6c00*/  BSYNC B1 ;  /* 0x0000000000017941 */ /* 0x000fea0003800000 */
.L_x_132:
        /* <DEDUP_REMOVED lines=9> */
[----:B------:R-:W-:Y:S01]  /*6ca0*/  ISETP.LT.OR P3, PT, R3, 0x9, !P3 ;  /* 0x000000090300780c */ /* 0x000fe20005f61670 */
[----:B------:R-:W-:-:S12]  /*6cb0*/  @P2 BRA `(.L_x_135) ;  /* 0x00000000000c2947 */ /* 0x000fd80003800000 */
[----:B------:R-:W1:Y:S02]  /*6cc0*/  LDG.E.U8 R89, desc[UR44][R10.64+0x60] ;  /* 0x0000602c0a597981 */ /* 0x000e64000c1e1100 */
[----:B-1----:R-:W-:-:S05]  /*6cd0*/  PRMT R13, R89, 0x8880, RZ ;  /* 0x00008880590d7816 */ /* 0x002fca00000000ff */
[----:B------:R-:W-:-:S07]  /*6ce0*/  IMAD R20, R13, R82, RZ ;  /* 0x000000520d147224 */ /* 0x000fce00078e02ff */
.L_x_135:
[----:B------:R-:W-:Y:S05]  /*6cf0*/  BSYNC B1 ;  /* 0x0000000000017941 */ /* 0x000fea0003800000 */
.L_x_134:
[----:B-1----:R-:W-:Y:S01]  /*6d00*/  @!P2 IMAD R13, R26, R23, R20 ;  /* 0x000000171a0da224 */ /* 0x002fe200078e0214 */
[----:B------:R-:W-:Y:S04]  /*6d10*/  BSSY B1, `(.L_x_136) ;  /* 0x0000006000017945 */ /* 0x000fe80003800000 */
[----:B------:R1:W-:Y:S01]  /*6d20*/  @!P2 STG.E.U8 desc[UR44][R6.64+0x60], R13 ;  /* 0x0000600d0600a986 */ /* 0x0003e2000c10112c */
[----:B------:R-:W-:Y:S05]  /*6d30*/  @P0 BRA `(.L_x_137) ;  /* 0x00000000000c0947 */ /* 0x000fea0003800000 */
[----:B------:R-:W1:Y:S02]  /*6d40*/  LDG.E.U8 R89, desc[UR44][R10.64+0x61] ;  /* 0x0000612c0a597981 */ /* 0x000e64000c1e1100 */
[----:B-1----:R-:W-:-:S05]  /*6d50*/  PRMT R13, R89, 0x8880, RZ ;  /* 0x00008880590d7816 */ /* 0x002fca00000000ff */
[----:B------:R-:W-:-:S07]  /*6d60*/  IMAD R20, R13, R82, RZ ;  /* 0x000000520d147224 */ /* 0x000fce00078e02ff */
.L_x_137:
[----:B------:R-:W-:Y:S05]  /*6d70*/  BSYNC B1 ;  /* 0x0000000000017941 */ /* 0x000fea0003800000 */
.L_x_136:
[----:B------:R-:W-:Y:S01]  /*6d80*/  @!P0 IMAD R27, R27, R23, R20 ;  /* 0x000000171b1b8224 */ /* 0x000fe200078e0214 */
[----:B------:R-:W-:Y:S04]  /*6d90*/  BSSY B1, `(.L_x_138) ;  /* 0x0000006000017945 */ /* 0x000fe80003800000 */
[----:B------:R0:W-:Y:S01]  /*6da0*/  @!P0 STG.E.U8 desc[UR44][R6.64+0x61], R27 ;  /* 0x0000611b06008986 */ /* 0x0001e2000c10112c */
[----:B------:R-:W-:Y:S05]  /*6db0*/  @P5 BRA `(.L_x_139) ;  /* 0x00000000000c5947 */ /* 0x000fea0003800000 */
[----:B------:R-:W1:Y:S02]  /*6dc0*/  LDG.E.U8 R89, desc[UR44][R8.64+0x68] ;  /* 0x0000682c08597981 */ /* 0x000e64000c1e1100 */
[----:B-1----:R-:W-:-:S05]  /*6dd0*/  PRMT R13, R89, 0x8880, RZ ;  /* 0x00008880590d7816 */ /* 0x002fca00000000ff */
[----:B------:R-:W-:-:S07]  /*6de0*/  IMAD R20, R13, R82, RZ ;  /* 0x000000520d147224 */ /* 0x000fce00078e02ff */
.L_x_139:
[----:B------:R-:W-:Y:S05]  /*6df0*/  BSYNC B1 ;  /* 0x0000000000017941 */ /* 0x000fea0003800000 */
.L_x_138:
[----:B-1----:R-:W-:Y:S01]  /*6e00*/  @!P5 IMAD R13, R28, R23, R20 ;  /* 0x000000171c0dd224 */ /* 0x002fe200078e0214 */
[----:B------:R-:W-:Y:S04]  /*6e10*/  BSSY B1, `(.L_x_140) ;  /* 0x0000006000017945 */ /* 0x000fe80003800000 */
[----:B------:R1:W-:Y:S01]  /*6e20*/  @!P5 STG.E.U8 desc[UR44][R4.64+0x68], R13 ;  /* 0x0000680d0400d986 */ /* 0x0003e2000c10112c */
[----:B------:R-:W-:Y:S05]  /*6e30*/  @P4 BRA `(.L_x_141) ;  /* 0x00000000000c4947 */ /* 0x000fea0003800000 */
[----:B------:R-:W1:Y:S02]  /*6e40*/  LDG.E.U8 R89, desc[UR44][R8.64+0x69] ;  /* 0x0000692c08597981 */ /* 0x000e64000c1e1100 */
[----:B-1----:R-:W-:-:S05]  /*6e50*/  PRMT R13, R89, 0x8880, RZ ;  /* 0x00008880590d7816 */ /* 0x002fca00000000ff */
[----:B------:R-:W-:-:S07]  /*6e60*/  IMAD R20, R13, R82, RZ ;  /* 0x000000520d147224 */ /* 0x000fce00078e02ff */
.L_x_141:
[----:B------:R-:W-:Y:S05]  /*6e70*/  BSYNC B1 ;  /* 0x0000000000017941 */ /* 0x000fea0003800000 */
.L_x_140:
[----:B------:R-:W-:Y:S01]  /*6e80*/  @!P4 IMAD R29, R29, R23, R20 ;  /* 0x000000171d1dc224 */ /* 0x000fe200078e0214 */
[----:B------:R-:W-:Y:S04]  /*6e90*/  BSSY B1, `(.L_x_142) ;  /* 0x0000006000017945 */ /* 0x000fe80003800000 */
[----:B------:R0:W-:Y:S01]  /*6ea0*/  @!P4 STG.E.U8 desc[UR44][R4.64+0x69], R29 ;  /* 0x0000691d0400c986 */ /* 0x0001e2000c10112c */
[----:B------:R-:W-:Y:S05]  /*6eb0*/  @P3 BRA `(.L_x_143) ;  /* 0x00000000000c3947 */ /* 0x000fea0003800000 */
[----:B------:R-:W0:Y:S02]  /*6ec0*/  LDG.E.U8 R89, desc[UR44][R10.64+0x68] ;  /* 0x0000682c0a597981 */ /* 0x000e24000c1e1100 */
[----:B012-4-:R-:W-:-:S05]  /*6ed0*/  PRMT R5, R89, 0x8880, RZ ;  /* 0x0000888059057816 */ /* 0x017fca00000000ff */
[----:B------:R-:W-:-:S07]  /*6ee0*/  IMAD R20, R5, R82, RZ ;  /* 0x0000005205147224 */ /* 0x000fce00078e02ff */
.L_x_143:
[----:B------:R-:W-:Y:S05]  /*6ef0*/  BSYNC B1 ;  /* 0x0000000000017941 */ /* 0x000fea0003800000 */
.L_x_142:
[----:B012-4-:R-:W-:Y:S01]  /*6f00*/  @!P3 IMAD R5, R30, R23, R20 ;  /* 0x000000171e05b224 */ /* 0x017fe200078e0214 */
[----:B------:R-:W-:Y:S01]  /*6f10*/  ISETP.LT.OR P1, PT, R3, 0x9, !P1 ;  /* 0x000000090300780c */ /* 0x000fe20004f21670 */
[----:B------:R-:W-:Y:S03]  /*6f20*/  BSSY B1, `(.L_x_144) ;  /* 0x0000006000017945 */ /* 0x000fe60003800000 */
[----:B------:R0:W-:Y:S09]  /*6f30*/  @!P3 STG.E.U8 desc[UR44][R6.64+0x68], R5 ;  /* 0x000068050600b986 */ /* 0x0001f2000c10112c */
[----:B------:R-:W-:Y:S05]  /*6f40*/  @P1 BRA `(.L_x_145) ;  /* 0x00000000000c1947 */ /* 0x000fea0003800000 */
[----:B------:R-:W2:Y:S02]  /*6f50*/  LDG.E.U8 R89, desc[UR44][R10.64+0x69] ;  /* 0x0000692c0a597981 */ /* 0x000ea4000c1e1100 */
[----:B--2---:R-:W-:-:S05]  /*6f60*/  PRMT R3, R89, 0x8880, RZ ;  /* 0x0000888059037816 */ /* 0x004fca00000000ff */
[----:B------:R-:W-:-:S07]  /*6f70*/  IMAD R20, R3, R82, RZ ;  /* 0x0000005203147224 */ /* 0x000fce00078e02ff */
.L_x_145:
[----:B------:R-:W-:Y:S05]  /*6f80*/  BSYNC B1 ;  /* 0x0000000000017941 */ /* 0x000fea0003800000 */
.L_x_144:
[----:B------:R-:W-:Y:S01]  /*6f90*/  IMAD R31, R31, R23, R20 ;  /* 0x000000171f1f7224 */ /* 0x000fe200078e0214 */
[----:B------:R-:W-:Y:S06]  /*6fa0*/  @P1 BRA `(.L_x_146) ;  /* 0x0000000c00181947 */ /* 0x000fec0003800000 */
[----:B------:R1:W-:Y:S01]  /*6fb0*/  STG.E.U8 desc[UR44][R6.64+0x69], R31 ;  /* 0x0000691f06007986 */ /* 0x0003e2000c10112c */
[----:B------:R-:W-:Y:S05]  /*6fc0*/  BRA `(.L_x_146) ;  /* 0x0000000c00107947 */ /* 0x000fea0003800000 */
.L_x_33:
[C---:B------:R-:W-:Y:S02]  /*6fd0*/  ISETP.GE.AND P1, PT, R12.reuse, 0x1, PT ;  /* 0x000000010c00780c */ /* 0x040fe40003f26270 */
[----:B------:R-:W-:Y:S02]  /*6fe0*/  ISETP.GE.AND P2, PT, R12, 0x2, PT ;  /* 0x000000020c00780c */ /* 0x000fe40003f46270 */
[C---:B------:R-:W-:Y:S02]  /*6ff0*/  ISETP.LT.OR P4, PT, R3.reuse, 0x1, !P1 ;  /* 0x000000010300780c */ /* 0x040fe40004f81670 */
[C---:B------:R-:W-:Y:S02]  /*7000*/  ISETP.LT.OR P5, PT, R3.reuse, 0x1, !P2 ;  /* 0x000000010300780c */ /* 0x040fe400057a1670 */
[C---:B------:R-:W-:Y:S02]  /*7010*/  ISETP.LT.OR P1, PT, R3.reuse, 0x9, !P1 ;  /* 0x000000090300780c */ /* 0x040fe40004f21670 */
[----:B------:R-:W-:-:S02]  /*7020*/  ISETP.LT.OR P2, PT, R3, 0x9, !P2 ;  /* 0x000000090300780c */ /* 0x000fc40005741670 */
[C---:B------:R-:W-:Y:S02]  /*7030*/  ISETP.GE.AND P3, PT, R12.reuse, 0x9, PT ;  /* 0x000000090c00780c */ /* 0x040fe40003f66270 */
[----:B------:R-:W-:-:S03]  /*7040*/  ISETP.GE.AND P0, PT, R12, 0xa, PT ;  /* 0x0000000a0c00780c */ /* 0x000fc60003f06270 */
[-C--:B------:R-:W-:Y:S02]  /*7050*/  @!P4 IMAD R9, R72, R23.reuse, RZ ;  /* 0x000000174809c224 */ /* 0x080fe400078e02ff */
[-C--:B------:R-:W-:Y:S02]  /*7060*/  @!P5 IMAD R73, R73, R23.reuse, RZ ;  /* 0x000000174949d224 */ /* 0x080fe400078e02ff */
[-C--:B------:R-:W-:Y:S01]  /*7070*/  @!P1 IMAD R11, R74, R23.reuse, RZ ;  /* 0x000000174a0b9224 */ /* 0x080fe200078e02ff */
[----:B------:R0:W-:Y:S01]  /*7080*/  @!P4 STG.E.U8 desc[UR44][R4.64], R9 ;  /* 0x000000090400c986 */ /* 0x0001e2000c10112c */
[----:B------:R-:W-:Y:S01]  /*7090*/  ISETP.LT.OR P4, PT, R3, 0x1, !P3 ;  /* 0x000000010300780c */ /* 0x000fe20005f81670 */
[----:B------:R-:W-:Y:S02]  /*70a0*/  @!P2 IMAD R75, R75, R23, RZ ;  /* 0x000000174b4ba224 */ /* 0x000fe400078e02ff */
[----:B------:R-:W-:Y:S01]  /*70b0*/  @!P5 STG.E.U8 desc[UR44][R4.64+0x1], R73 ;  /* 0x000001490400d986 */ /* 0x000fe2000c10112c */
[----:B------:R-:W-:-:S02]  /*70c0*/  ISETP.LT.OR P5, PT, R3, 0x1, !P0 ;  /* 0x000000010300780c */ /* 0x000fc400047a1670 */
[C---:B------:R-:W-:Y:S01]  /*70d0*/  ISETP.LT.OR P0, PT, R3.reuse, 0x9, !P0 ;  /* 0x000000090300780c */ /* 0x040fe20004701670 */
[----:B------:R1:W-:Y:S01]  /*70e0*/  @!P1 STG.E.U8 desc[UR44][R6.64], R11 ;  /* 0x0000000b06009986 */ /* 0x0003e2000c10112c */
[----:B------:R-:W-:Y:S02]  /*70f0*/  ISETP.LT.OR P1, PT, R3, 0x9, !P3 ;  /* 0x000000090300780c */ /* 0x000fe40005f21670 */
[C---:B------:R-:W-:Y:S01]  /*7100*/  ISETP.GE.AND P3, PT, R12.reuse, 0x11, PT ;  /* 0x000000110c00780c */ /* 0x040fe20003f66270 */
[----:B------:R-:W-:Y:S01]  /*7110*/  @!P2 STG.E.U8 desc[UR44][R6.64+0x1], R75 ;  /* 0x0000014b0600a986 */ /* 0x000fe2000c10112c */
[----:B------:R-:W-:Y:S01]  /*7120*/  ISETP.GE.AND P2, PT, R12, 0x12, PT ;  /* 0x000000120c00780c */ /* 0x000fe20003f46270 */
[----:B------:R-:W-:-:S04]  /*7130*/  @!P4 IMAD R13, R76, R23, RZ ;  /* 0x000000174c0dc224 */ /* 0x000fc800078e02ff */
[-C--:B------:R-:W-:Y:S01]  /*7140*/  @!P5 IMAD R77, R77, R23.reuse, RZ ;  /* 0x000000174d4dd224 */ /* 0x080fe200078e02ff */
[----:B------:R-:W-:Y:S01]  /*7150*/  @!P4 STG.E.U8 desc[UR44][R4.64+0x8], R13 ;  /* 0x0000080d0400c986 */ /* 0x000fe2000c10112c */
[----:B------:R-:W-:Y:S01]  /*7160*/  ISETP.LT.OR P4, PT, R3, 0x1, !P3 ;  /* 0x000000010300780c */ /* 0x000fe20005f81670 */
[-C--:B------:R-:W-:Y:S02]  /*7170*/  @!P0 IMAD R79, R79, R23.reuse, RZ ;  /* 0x000000174f4f8224 */ /* 0x080fe400078e02ff */
[----:B------:R-:W-:Y:S01]  /*7180*/  @!P5 STG.E.U8 desc[UR44][R4.64+0x9], R77 ;  /* 0x0000094d0400d986 */ /* 0x000fe2000c10112c */
[C---:B------:R-:W-:Y:S01]  /*7190*/  ISETP.LT.OR P5, PT, R3.reuse, 0x1, !P2 ;  /* 0x000000010300780c */ /* 0x040fe200057a1670 */
[----:B0-----:R-:W-:Y:S01]  /*71a0*/  @!P1 IMAD R9, R78, R23, RZ ;  /* 0x000000174e099224 */ /* 0x001fe200078e02ff */
[----:B------:R-:W-:Y:S01]  /*71b0*/  ISETP.LT.OR P2, PT, R3, 0x9, !P2 ;  /* 0x000000090300780c */ /* 0x000fe20005741670 */
[----:B------:R-:W-:Y:S01]  /*71c0*/  @!P0 STG.E.U8 desc[UR44][R6.64+0x9], R79 ;  /* 0x0000094f06008986 */ /* 0x000fe2000c10112c */
[----:B------:R-:W-:-:S03]  /*71d0*/  ISETP.GE.AND P0, PT, R12, 0x1a, PT ;  /* 0x0000001a0c00780c */ /* 0x000fc60003f06270 */
[----:B------:R0:W-:Y:S01]  /*71e0*/  @!P1 STG.E.U8 desc[UR44][R6.64+0x8], R9 ;  /* 0x0000080906009986 */ /* 0x0001e2000c10112c */
[----:B------:R-:W-:Y:S01]  /*71f0*/  ISETP.LT.OR P1, PT, R3, 0x9, !P3 ;  /* 0x000000090300780c */ /* 0x000fe20005f21670 */
[----:B-1----:R-:W-:Y:S01]  /*7200*/  @!P4 IMAD R11, R64, R23, RZ ;  /* 0x00000017400bc224 */ /* 0x002fe200078e02ff */
[----:B------:R-:W-:-:S03]  /*7210*/  ISETP.GE.AND P3, PT, R12, 0x19, PT ;  /* 0x000000190c00780c */ /* 0x000fc60003f66270 */
[-C--:B------:R-:W-:Y:S01]  /*7220*/  @!P5 IMAD R65, R65, R23.reuse, RZ ;  /* 0x000000174141d224 */ /* 0x080fe200078e02ff */
[----:B------:R-:W-:Y:S01]  /*7230*/  @!P4 STG.E.U8 desc[UR44][R4.64+0x10], R11 ;  /* 0x0000100b0400c986 */ /* 0x000fe2000c10112c */
[----:B------:R-:W-:Y:S01]  /*7240*/  ISETP.LT.OR P4, PT, R3, 0x1, !P3 ;  /* 0x000000010300780c */ /* 0x000fe20005f81670 */
[-C--:B------:R-:W-:Y:S02]  /*7250*/  @!P2 IMAD R67, R67, R23.reuse, RZ ;  /* 0x000000174343a224 */ /* 0x080fe400078e02ff */
[----:B------:R-:W-:Y:S01]  /*7260*/  @!P5 STG.E.U8 desc[UR44][R4.64+0x11], R65 ;  /* 0x000011410400d986 */ /* 0x000fe2000c10112c */
[C---:B------:R-:W-:Y:S02]  /*7270*/  ISETP.LT.OR P5, PT, R3.reuse, 0x1, !P0 ;  /* 0x000000010300780c */ /* 0x040fe400047a1670 */
[----:B0-----:R-:W-:Y:S01]  /*7280*/  @!P1 IMAD R9, R66, R23, RZ ;  /* 0x0000001742099224 */ /* 0x001fe200078e02ff */
[----:B------:R-:W-:Y:S01]  /*7290*/  @!P2 STG.E.U8 desc[UR44][R6.64+0x11], R67 ;  /* 0x000011430600a986 */ /* 0x000fe2000c10112c */
[----:B------:R-:W-:-:S02]  /*72a0*/  ISETP.LT.OR P0, PT, R3, 0x9, !P0 ;  /* 0x000000090300780c */ /* 0x000fc40004701670 */
[----:B------:R-:W-:Y:S01]  /*72b0*/  ISETP.GE.AND P2, PT, R12, 0x22, PT ;  /* 0x000000220c00780c */ /* 0x000fe20003f46270 */
[----:B------:R0:W-:Y:S01]  /*72c0*/  @!P1 STG.E.U8 desc[UR44][R6.64+0x10], R9 ;  /* 0x0000100906009986 */ /* 0x0001e2000c10112c */
[----:B------:R-:W-:Y:S01]  /*72d0*/  ISETP.LT.OR P1, PT, R3, 0x9, !P3 ;  /* 0x000000090300780c */ /* 0x000fe20005f21670 */
[----:B------:R-:W-:Y:S01]  /*72e0*/  @!P4 IMAD R13, R68, R23, RZ ;  /* 0x00000017440dc224 */ /* 0x000fe200078e02ff */
[----:B------:R-:W-:-:S03]  /*72f0*/  ISETP.GE.AND P3, PT, R12, 0x21, PT ;  /* 0x000000210c00780c */ /* 0x000fc60003f66270 */
[-C--:B------:R-:W-:Y:S01]  /*7300*/  @!P5 IMAD R69, R69, R23.reuse, RZ ;  /* 0x000000174545d224 */ /* 0x080fe200078e02ff */
[----:B------:R-:W-:Y:S01]  /*7310*/  @!P4 STG.E.U8 desc[UR44][R4.64+0x18], R13 ;  /* 0x0000180d0400c986 */ /* 0x000fe2000c10112c */
[----:B------:R-:W-:Y:S02]  /*7320*/  ISETP.LT.OR P4, PT, R3, 0x1, !P3 ;  /* 0x000000010300780c */ /* 0x000fe40005f81670 */
[-C--:B------:R-:W-:Y:S01]  /*7330*/  @!P0 IMAD R71, R71, R23.reuse, RZ ;  /* 0x0000001747478224 */ /* 0x080fe200078e02ff */
        /* <DEDUP_REMOVED lines=47> */
[----:B------:R-:W-:Y:S01]  /*7630*/  ISETP.LT.OR P0, PT, R3, 0x9, !P0 ;  /* 0x000000090300780c */ /* 0x000fe20004701670 */
[----:B------:R0:W-:Y:S01]  /*7640*/  @!P1 STG.E.U8 desc[UR44][R6.64+0x30], R9 ;  /* 0x0000300906009986 */ /* 0x0001e2000c10112c */
[C---:B------:R-:W-:Y:S01]  /*7650*/  ISETP.GE.AND P1, PT, R12.reuse, 0x41, PT ;  /* 0x000000410c00780c */ /* 0x040fe20003f26270 */
[----:B------:R-:W-:Y:S01]  /*7660*/  @!P4 IMAD R53, R53, R23, RZ ;  /* 0x000000173535c224 */ /* 0x000fe200078e02ff */
[----:B------:R-:W-:-:S03]  /*7670*/  ISETP.GE.AND P2, PT, R12, 0x42, PT ;  /* 0x000000420c00780c */ /* 0x000fc60003f46270 */
[-C--:B------:R-:W-:Y:S01]  /*7680*/  @!P5 IMAD R13, R52, R23.reuse, RZ ;  /* 0x00000017340dd224 */ /* 0x080fe200078e02ff */
[----:B------:R-:W-:Y:S01]  /*7690*/  @!P4 STG.E.U8 desc[UR44][R4.64+0x39], R53 ;  /* 0x000039350400c986 */ /* 0x000fe2000c10112c */
[C---:B------:R-:W-:Y:S02]  /*76a0*/  ISETP.LT.OR P4, PT, R3.reuse, 0x1, !P1 ;  /* 0x000000010300780c */ /* 0x040fe40004f81670 */
[C---:B------:R-:W-:Y:S01]  /*76b0*/  ISETP.LT.OR P1, PT, R3.reuse, 0x9, !P1 ;  /* 0x000000090300780c */ /* 0x040fe20004f21670 */
[----:B------:R-:W-:Y:S01]  /*76c0*/  @!P5 STG.E.U8 desc[UR44][R4.64+0x38], R13 ;  /* 0x0000380d0400d986 */ /* 0x000fe2000c10112c */
[C---:B------:R-:W-:Y:S01]  /*76d0*/  ISETP.LT.OR P5, PT, R3.reuse, 0x1, !P2 ;  /* 0x000000010300780c */ /* 0x040fe200057a1670 */
[-C--:B0-----:R-:W-:Y:S01]  /*76e0*/  @!P3 IMAD R9, R54, R23.reuse, RZ ;  /* 0x000000173609b224 */ /* 0x081fe200078e02ff */
[----:B------:R-:W-:Y:S01]  /*76f0*/  ISETP.LT.OR P2, PT, R3, 0x9, !P2 ;  /* 0x000000090300780c */ /* 0x000fe20005741670 */
[----:B------:R-:W-:-:S03]  /*7700*/  @!P0 IMAD R55, R55, R23, RZ ;  /* 0x0000001737378224 */ /* 0x000fc600078e02ff */
[----:B------:R0:W-:Y:S01]  /*7710*/  @!P3 STG.E.U8 desc[UR44][R6.64+0x38], R9 ;  /* 0x000038090600b986 */ /* 0x0001e2000c10112c */
[----:B------:R-:W-:Y:S02]  /*7720*/  ISETP.GE.AND P3, PT, R12, 0x49, PT ;  /* 0x000000490c00780c */ /* 0x000fe40003f66270 */
[-C--:B------:R-:W-:Y:S01]  /*7730*/  @!P4 IMAD R11, R40, R23.reuse, RZ ;  /* 0x00000017280bc224 */ /* 0x080fe200078e02ff */
[----:B------:R-:W-:Y:S01]  /*7740*/  @!P0 STG.E.U8 desc[UR44][R6.64+0x39], R55 ;  /* 0x0000393706008986 */ /* 0x000fe2000c10112c */
[----:B------:R-:W-:Y:S02]  /*7750*/  ISETP.GE.AND P0, PT, R12, 0x4a, PT ;  /* 0x0000004a0c00780c */ /* 0x000fe40003f06270 */
[-C--:B------:R-:W-:Y:S01]  /*7760*/  @!P5 IMAD R41, R41, R23.reuse, RZ ;  /* 0x000000172929d224 */ /* 0x080fe200078e02ff */
[----:B------:R-:W-:Y:S01]  /*7770*/  @!P4 STG.E.U8 desc[UR44][R4.64+0x40], R11 ;  /* 0x0000400b0400c986 */ /* 0x000fe2000c10112c */
[----:B------:R-:W-:Y:S01]  /*7780*/  ISETP.LT.OR P4, PT, R3, 0x1, !P3 ;  /* 0x000000010300780c */ /* 0x000fe20005f81670 */
[-C--:B------:R-:W-:Y:S01]  /*7790*/  @!P2 IMAD R43, R43, R23.reuse, RZ ;  /* 0x000000172b2ba224 */ /* 0x080fe200078e02ff */
[C---:B------:R-:W-:Y:S01]  /*77a0*/  ISETP.LT.OR P3, PT, R3.reuse, 0x9, !P3 ;  /* 0x000000090300780c */ /* 0x040fe20005f61670 */
[----:B------:R-:W-:Y:S01]  /*77b0*/  @!P5 STG.E.U8 desc[UR44][R4.64+0x41], R41 ;  /* 0x000041290400d986 */ /* 0x000fe2000c10112c */
[----:B------:R-:W-:Y:S01]  /*77c0*/  ISETP.LT.OR P5, PT, R3, 0x1, !P0 ;  /* 0x000000010300780c */ /* 0x000fe200047a1670 */
[----:B0-----:R-:W-:-:S02]  /*77d0*/  @!P1 IMAD R9, R42, R23, RZ ;  /* 0x000000172a099224 */ /* 0x001fc400078e02ff */
[----:B------:R-:W-:Y:S01]  /*77e0*/  @!P2 STG.E.U8 desc[UR44][R6.64+0x41], R43 ;  /* 0x0000412b0600a986 */ /* 0x000fe2000c10112c */
[----:B------:R-:W-:Y:S02]  /*77f0*/  ISETP.LT.OR P2, PT, R3, 0x9, !P0 ;  /* 0x000000090300780c */ /* 0x000fe40004741670 */
[C---:B------:R-:W-:Y:S01]  /*7800*/  ISETP.GE.AND P0, PT, R12.reuse, 0x52, PT ;  /* 0x000000520c00780c */ /* 0x040fe20003f06270 */
[----:B------:R0:W-:Y:S01]  /*7810*/  @!P1 STG.E.U8 desc[UR44][R6.64+0x40], R9 ;  /* 0x0000400906009986 */ /* 0x0001e2000c10112c */
[----:B------:R-:W-:Y:S01]  /*7820*/  ISETP.GE.AND P1, PT, R12, 0x51, PT ;  /* 0x000000510c00780c */ /* 0x000fe20003f26270 */
[----:B------:R-:W-:-:S04]  /*7830*/  @!P4 IMAD R13, R44, R23, RZ ;  /* 0x000000172c0dc224 */ /* 0x000fc800078e02ff */
[-C--:B------:R-:W-:Y:S01]  /*7840*/  @!P5 IMAD R45, R45, R23.reuse, RZ ;  /* 0x000000172d2dd224 */ /* 0x080fe200078e02ff */
[----:B------:R-:W-:Y:S01]  /*7850*/  @!P4 STG.E.U8 desc[UR44][R4.64+0x48], R13 ;  /* 0x0000480d0400c986 */ /* 0x000fe2000c10112c */
[----:B------:R-:W-:Y:S02]  /*7860*/  ISETP.LT.OR P4, PT, R3, 0x1, !P1 ;  /* 0x000000010300780c */ /* 0x000fe40004f81670 */
[-C--:B------:R-:W-:Y:S01]  /*7870*/  @!P2 IMAD R47, R47, R23.reuse, RZ ;  /* 0x000000172f2fa224 */ /* 0x080fe200078e02ff */
[----:B------:R-:W-:Y:S01]  /*7880*/  @!P5 STG.E.U8 desc[UR44][R4.64+0x49], R45 ;  /* 0x0000492d0400d986 */ /* 0x000fe2000c10112c */
[C---:B------:R-:W-:Y:S01]  /*7890*/  ISETP.LT.OR P5, PT, R3.reuse, 0x1, !P0 ;  /* 0x000000010300780c */ /* 0x040fe200047a1670 */
[----:B0-----:R-:W-:Y:S01]  /*78a0*/  @!P3 IMAD R9, R46, R23, RZ ;  /* 0x000000172e09b224 */ /* 0x001fe200078e02ff */
[C---:B------:R-:W-:Y:S01]  /*78b0*/  ISETP.LT.OR P1, PT, R3.reuse, 0x9, !P1 ;  /* 0x000000090300780c */ /* 0x040fe20004f21670 */
[----:B------:R-:W-:Y:S01]  /*78c0*/  @!P2 STG.E.U8 desc[UR44][R6.64+0x49], R47 ;  /* 0x0000492f0600a986 */ /* 0x000fe2000c10112c */
[----:B------:R-:W-:-:S02]  /*78d0*/  ISETP.LT.OR P0, PT, R3, 0x9, !P0 ;  /* 0x000000090300780c */ /* 0x000fc40004701670 */
        /* <DEDUP_REMOVED lines=11> */
[----:B------:R-:W-:Y:S01]  /*7990*/  ISETP.LT.OR P3, PT, R3, 0x9, !P3 ;  /* 0x000000090300780c */ /* 0x000fe20005f61670 */
[----:B------:R-:W-:Y:S01]  /*79a0*/  @!P0 STG.E.U8 desc[UR44][R6.64+0x51], R35 ;  /* 0x0000512306008986 */ /* 0x000fe2000c10112c */
[----:B------:R-:W-:-:S02]  /*79b0*/  ISETP.GE.AND P0, PT, R12, 0x62, PT ;  /* 0x000000620c00780c */ /* 0x000fc40003f06270 */
[----:B------:R-:W-:Y:S01]  /*79c0*/  ISETP.LT.OR P2, PT, R3, 0x9, !P2 ;  /* 0x000000090300780c */ /* 0x000fe20005741670 */
[----:B------:R0:W-:Y:S01]  /*79d0*/  @!P1 STG.E.U8 desc[UR44][R6.64+0x50], R9 ;  /* 0x0000500906009986 */ /* 0x0001e2000c10112c */
[----:B------:R-:W-:Y:S01]  /*79e0*/  ISETP.GE.AND P1, PT, R12, 0x61, PT ;  /* 0x000000610c00780c */ /* 0x000fe20003f26270 */
[----:B------:R-:W-:-:S04]  /*79f0*/  @!P4 IMAD R13, R36, R23, RZ ;  /* 0x00000017240dc224 */ /* 0x000fc800078e02ff */
        /* <DEDUP_REMOVED lines=15> */
[----:B------:R1:W-:Y:S01]  /*7af0*/  @!P4 STG.E.U8 desc[UR44][R4.64+0x60], R11 ;  /* 0x0000600b0400c986 */ /* 0x0003e2000c10112c */
[----:B------:R-:W-:Y:S01]  /*7b00*/  ISETP.LT.OR P4, PT, R3, 0x1, !P2 ;  /* 0x000000010300780c */ /* 0x000fe20005781670 */
[----:B------:R-:W-:Y:S01]  /*7b10*/  @!P0 IMAD R27, R27, R23, RZ ;  /* 0x000000171b1b8224 */ /* 0x000fe200078e02ff */
[C---:B------:R-:W-:Y:S01]  /*7b20*/  ISETP.LT.OR P2, PT, R3.reuse, 0x9, !P2 ;  /* 0x000000090300780c */ /* 0x040fe20005741670 */
[----:B------:R2:W-:Y:S01]  /*7b30*/  @!P5 STG.E.U8 desc[UR44][R4.64+0x61], R25 ;  /* 0x000061190400d986 */ /* 0x0005e2000c10112c */
[----:B------:R-:W-:-:S02]  /*7b40*/  ISETP.LT.OR P5, PT, R3, 0x1, !P3 ;  /* 0x000000010300780c */ /* 0x000fc40005fa1670 */
[----:B------:R-:W-:Y:S01]  /*7b50*/  ISETP.LT.OR P3, PT, R3, 0x9, !P3 ;  /* 0x000000090300780c */ /* 0x000fe20005f61670 */
[-C--:B------:R-:W-:Y:S01]  /*7b60*/  @!P1 IMAD R3, R26, R23.reuse, RZ ;  /* 0x000000171a039224 */ /* 0x080fe200078e02ff */
[----:B------:R2:W-:Y:S04]  /*7b70*/  @!P0 STG.E.U8 desc[UR44][R6.64+0x61], R27 ;  /* 0x0000611b06008986 */ /* 0x0005e8000c10112c */
[----:B------:R2:W-:Y:S01]  /*7b80*/  @!P1 STG.E.U8 desc[UR44][R6.64+0x60], R3 ;  /* 0x0000600306009986 */ /* 0x0005e2000c10112c */
[-C--:B0-----:R-:W-:Y:S02]  /*7b90*/  @!P4 IMAD R9, R28, R23.reuse, RZ ;  /* 0x000000171c09c224 */ /* 0x081fe400078e02ff */
[-C--:B-1----:R-:W-:Y:S02]  /*7ba0*/  @!P2 IMAD R11, R30, R23.reuse, RZ ;  /* 0x000000171e0ba224 */ /* 0x082fe400078e02ff */
[-C--:B------:R-:W-:Y:S01]  /*7bb0*/  @!P5 IMAD R29, R29, R23.reuse, RZ ;  /* 0x000000171d1dd224 */ /* 0x080fe200078e02ff */
[----:B------:R2:W-:Y:S01]  /*7bc0*/  @!P4 STG.E.U8 desc[UR44][R4.64+0x68], R9 ;  /* 0x000068090400c986 */ /* 0x0005e2000c10112c */
[----:B------:R-:W-:-:S03]  /*7bd0*/  @!P3 IMAD R31, R31, R23, RZ ;  /* 0x000000171f1fb224 */ /* 0x000fc600078e02ff */
[----:B------:R2:W-:Y:S04]  /*7be0*/  @!P5 STG.E.U8 desc[UR44][R4.64+0x69], R29 ;  /* 0x0000691d0400d986 */ /* 0x0005e8000c10112c */
[----:B------:R2:W-:Y:S04]  /*7bf0*/  @!P2 STG.E.U8 desc[UR44][R6.64+0x68], R11 ;  /* 0x0000680b0600a986 */ /* 0x0005e8000c10112c */
[----:B------:R2:W-:Y:S02]  /*7c00*/  @!P3 STG.E.U8 desc[UR44][R6.64+0x69], R31 ;  /* 0x0000691f0600b986 */ /* 0x0005e4000c10112c */
.L_x_146:
[----:B------:R-:W-:Y:S05]  /*7c10*/  BSYNC B0 ;  /* 0x0000000000007941 */ /* 0x000fea0003800000 */
.L_x_32:
[----:B------:R-:W-:Y:S01]  /*7c20*/  IADD3 R16, P0, R16, UR38, RZ ;  /* 0x0000002610107c10 */ /* 0x000fe2000ff1e0ff */
[----:B------:R-:W-:Y:S01]  /*7c30*/  ULDC.64 UR4, c[0x0][0x650] ;  /* 0x0001940000047ab9 */ /* 0x000fe20000000a00 */
[----:B--2---:R-:W-:Y:S01]  /*7c40*/  PRMT R3, RZ, 0x7610, R3 ;  /* 0x00007610ff037816 */ /* 0x004fe20000000003 */
[----:B------:R-:W-:Y:S01]  /*7c50*/  IMAD.MOV.U32 R92, RZ, RZ, -0x1 ;  /* 0xffffffffff5c7424 */ /* 0x000fe200078e00ff */
[----:B------:R-:W-:Y:S01]  /*7c60*/  IADD3.X R17, R17, UR40, RZ, P0, !PT ;  /* 0x0000002811117c10 */ /* 0x000fe200087fe4ff */
[----:B------:R-:W-:Y:S01]  /*7c70*/  IMAD.MOV.U32 R90, RZ, RZ, -0x1 ;  /* 0xffffffffff5a7424 */ /* 0x000fe200078e00ff */
[----:B------:R-:W-:-:S04]  /*7c80*/  ISETP.GE.U32.AND P0, PT, R16, UR4, PT ;  /* 0x0000000410007c0c */ /* 0x000fc8000bf06070 */
[----:B------:R-:W-:-:S13]  /*7c90*/  ISETP.GE.U32.AND.EX P0, PT, R17, UR5, PT, P0 ;  /* 0x0000000511007c0c */ /* 0x000fda000bf06100 */
[----:B------:R-:W-:Y:S05]  /*7ca0*/  @P0 BRA `(.L_x_147) ;  /* 0x0000000400500947 */ /* 0x000fea0003800000 */
[----:B------:R-:W2:Y:S01]  /*7cb0*/  LDC.64 R10, c[0x0][0x628] ;  /* 0x00018a00ff0a7b82 */ /* 0x000ea20000000a00 */
[----:B------:R-:W4:Y:S01]  /*7cc0*/  S2R R20, SR_CTAID.X ;  /* 0x0000000000147919 */ /* 0x000f220000002500 */
[----:B------:R-:W-:Y:S02]  /*7cd0*/  IMAD.MOV.U32 R8, RZ, RZ, R16 ;  /* 0x000000ffff087224 */ /* 0x000fe400078e0010 */
[----:B------:R-:W-:Y:S01]  /*7ce0*/  IMAD.MOV.U32 R9, RZ, RZ, R17 ;  /* 0x000000ffff097224 */ /* 0x000fe200078e0011 */
[----:B------:R-:W0:Y:S03]  /*7cf0*/  S2R R21, SR_CTAID.Y ;  /* 0x0000000000157919 */ /* 0x000e260000002600 */
[----:B------:R-:W0:Y:S08]  /*7d00*/  LDC R0, c[0x0][0x630] ;  /* 0x00018c00ff007b82 */ /* 0x000e300000000800 */
[----:B------:R-:W0:Y:S01]  /*7d10*/  LDC.64 R14, c[0x0][0x620] ;  /* 0x00018800ff0e7b82 */ /* 0x000e220000000a00 */
[----:B--2---:R-:W-:-:S04]  /*7d20*/  ISETP.NE.U32.AND P0, PT, R10, RZ, PT ;  /* 0x000000ff0a00720c */ /* 0x004fc80003f05070 */
[----:B------:R-:W-:-:S13]  /*7d30*/  ISETP.NE.AND.EX P0, PT, R11, RZ, PT, P0 ;  /* 0x000000ff0b00720c */ /* 0x000fda0003f05300 */
[----:B0---4-:R-:W-:Y:S05]  /*7d40*/  @!P0 BRA `(.L_x_148) ;  /* 0x0000000000288947 */ /* 0x011fea0003800000 */
[----:B------:R-:W0:Y:S02]  /*7d50*/  LDC R3, c[0x0][0x634] ;  /* 0x00018d00ff037b82 */ /* 0x000e240000000800 */
[----:B0-----:R-:W-:-:S05]  /*7d60*/  IADD3 R3, P0, R16, R3, RZ ;  /* 0x0000000310037210 */ /* 0x001fca0007f1e0ff */
[----:B------:R-:W-:-:S04]  /*7d70*/  IMAD.X R13, RZ, RZ, R17, P0 ;  /* 0x000000ffff0d7224 */ /* 0x000fc800000e0611 */
[----:B------:R-:W-:-:S04]  /*7d80*/  IMAD.WIDE.U32 R4, R13, R10, RZ ;  /* 0x0000000a0d047225 */ /* 0x000fc800078e00ff */
[----:B-1-3--:R-:W-:-:S04]  /*7d90*/  IMAD.WIDE.U32 R6, P0, R3, R11, R4 ;  /* 0x0000000b03067225 */ /* 0x00afc80007800004 */
[----:B------:R-:W-:-:S04]  /*7da0*/  IMAD.WIDE.U32 R4, R3, R10, RZ ;  /* 0x0000000a03047225 */ /* 0x000fc800078e00ff */
[----:B------:R-:W-:Y:S01]  /*7db0*/  IMAD.X R9, RZ, RZ, RZ, P0 ;  /* 0x000000ffff097224 */ /* 0x000fe200000e06ff */
[----:B------:R-:W-:Y:S01]  /*7dc0*/  IADD3 RZ, P0, R5, R6, RZ ;  /* 0x0000000605ff7210 */ /* 0x000fe20007f1e0ff */
[----:B------:R-:W-:-:S04]  /*7dd0*/  IMAD.MOV.U32 R8, RZ, RZ, R7 ;  /* 0x000000ffff087224 */ /* 0x000fc800078e0007 */
[----:B------:R-:W-:-:S08]  /*7de0*/  IMAD.WIDE.U32.X R8, R13, R11, R8, P0 ;  /* 0x0000000b0d087225 */ /* 0x000fd000000e0408 */
.L_x_148:
[----:B------:R-:W0:Y:S01]  /*7df0*/  LDC.64 R28, c[0x0][0x640] ;  /* 0x00019000ff1c7b82 */ /* 0x000e220000000a00 */
[-CC-:B------:R-:W-:Y:S01]  /*7e00*/  SHF.R.U64 R90, R8, R0.reuse, R9.reuse ;  /* 0x00000000085a7219 */ /* 0x180fe20000001209 */
[----:B------:R-:W-:Y:S01]  /*7e10*/  ULDC UR4, c[0x0][0x150] ;  /* 0x0000540000047ab9 */ /* 0x000fe20000000800 */
[----:B------:R-:W-:Y:S02]  /*7e20*/  SHF.R.U32.HI R0, RZ, R0, R9 ;  /* 0x00000000ff007219 */ /* 0x000fe40000011609 */
[----:B------:R-:W-:Y:S02]  /*7e30*/  IADD3 R3, P0, RZ, -R90, RZ ;  /* 0x8000005aff037210 */ /* 0x000fe40007f1e0ff */
[----:B-1-3--:R-:W-:Y:S01]  /*7e40*/  I2FP.F32.U32 R7, R20 ;  /* 0x0000001400077245 */ /* 0x00afe20000201000 */
[----:B------:R-:W1:Y:S02]  /*7e50*/  LDC R6, c[0x0][0x618] ;  /* 0x00018600ff067b82 */ /* 0x000e640000000800 */
[----:B------:R-:W-:-:S02]  /*7e60*/  IMAD.X R5, RZ, RZ, ~R0, P0 ;  /* 0x000000ffff057224 */ /* 0x000fc400000e0e00 */
[----:B------:R-:W-:Y:S01]  /*7e70*/  FMUL R7, R7, UR4 ;  /* 0x0000000407077c20 */ /* 0x000fe20008400000 */
[----:B------:R-:W-:Y:S01]  /*7e80*/  ULDC UR4, c[0x0][0x154] ;  /* 0x0000550000047ab9 */ /* 0x000fe20000000800 */
[-C--:B------:R-:W-:Y:S02]  /*7e90*/  IMAD R0, R5, R14.reuse, RZ ;  /* 0x0000000e05007224 */ /* 0x080fe400078e02ff */
[----:B------:R-:W2:Y:S01]  /*7ea0*/  LDC R8, c[0x0][0x608] ;  /* 0x00018200ff087b82 */ /* 0x000ea20000000800 */
[C---:B------:R-:W-:Y:S01]  /*7eb0*/  IMAD.WIDE.U32 R4, R3.reuse, R14, R16 ;  /* 0x0000000e03047225 */ /* 0x040fe200078e0010 */
[----:B------:R-:W3:Y:S03]  /*7ec0*/  F2I.U32.TRUNC.NTZ R7, R7 ;  /* 0x0000000700077305 */ /* 0x000ee6000020f000 */
[----:B------:R-:W-:Y:S01]  /*7ed0*/  IMAD R3, R3, R15, R0 ;  /* 0x0000000f03037224 */ /* 0x000fe200078e0200 */
[----:B------:R-:W-:-:S02]  /*7ee0*/  I2FP.F32.U32 R0, R21 ;  /* 0x0000001500007245 */ /* 0x000fc40000201000 */
[----:B------:R-:W4:Y:S01]  /*7ef0*/  LDC R26, c[0x0][0x658] ;  /* 0x00019600ff1a7b82 */ /* 0x000f220000000800 */
[----:B------:R-:W-:Y:S01]  /*7f00*/  IMAD.IADD R3, R5, 0x1, R3 ;  /* 0x0000000105037824 */ /* 0x000fe200078e0203 */
[----:B0-----:R-:W-:Y:S01]  /*7f10*/  ISETP.NE.U32.AND P0, PT, R28, RZ, PT ;  /* 0x000000ff1c00720c */ /* 0x001fe20003f05070 */
[----:B------:R-:W-:-:S03]  /*7f20*/  FMUL R0, R0, UR4 ;  /* 0x0000000400007c20 */ /* 0x000fc60008400000 */
[----:B------:R-:W-:Y:S01]  /*7f30*/  ISETP.NE.AND.EX P0, PT, R29, RZ, PT, P0 ;  /* 0x000000ff1d00720c */ /* 0x000fe20003f05300 */
[----:B------:R0:W0:Y:S01]  /*7f40*/  F2I.U32.TRUNC.NTZ R14, R0 ;  /* 0x00000000000e7305 */ /* 0x000022000020f000 */
[----:B------:R-:W0:Y:S01]  /*7f50*/  LDC R9, c[0x0][0x144] ;  /* 0x00005100ff097b82 */ /* 0x000e220000000800 */
[-C--:B-1----:R-:W-:Y:S01]  /*7f60*/  SHF.R.U64 R10, R4, R6.reuse, R3 ;  /* 0x00000006040a7219 */ /* 0x082fe20000001203 */
[----:B---3--:R-:W-:Y:S01]  /*7f70*/  IMAD.MOV R7, RZ, RZ, -R7 ;  /* 0x000000ffff077224 */ /* 0x008fe200078e0a07 */
[----:B------:R-:W-:-:S05]  /*7f80*/  SHF.R.U32.HI R3, RZ, R6, R3 ;  /* 0x00000006ff037219 */ /* 0x000fca0000011603 */
[----:B------:R-:W1:Y:S01]  /*7f90*/  LDC R24, c[0x0][0x148] ;  /* 0x00005200ff187b82 */ /* 0x000e620000000800 */
[-CC-:B--2---:R-:W-:Y:S02]  /*7fa0*/  SHF.R.U64 R12, R10, R8.reuse, R3.reuse ;  /* 0x000000080a0c7219 */ /* 0x184fe40000001203 */
[----:B------:R-:W-:-:S05]  /*7fb0*/  SHF.R.U32.HI R3, RZ, R8, R3 ;  /* 0x00000008ff037219 */ /* 0x000fca0000011603 */
[----:B------:R-:W2:Y:S01]  /*7fc0*/  LDC R15, c[0x0][0x600] ;  /* 0x00018000ff0f7b82 */ /* 0x000ea20000000800 */
[-CC-:B----4-:R-:W-:Y:S02]  /*7fd0*/  SHF.R.U64 R13, R12, R26.reuse, R3.reuse ;  /* 0x0000001a0c0d7219 */ /* 0x190fe40000001203 */
[----:B------:R-:W-:-:S03]  /*7fe0*/  SHF.R.U32.HI R5, RZ, R26, R3 ;  /* 0x0000001aff057219 */ /* 0x000fc60000011603 */
[----:B------:R-:W-:Y:S02]  /*7ff0*/  IMAD.MOV.U32 R4, RZ, RZ, R13 ;  /* 0x000000ffff047224 */ /* 0x000fe400078e000d */
[----:B------:R-:W3:Y:S01]  /*8000*/  LDC R27, c[0x0][0x648] ;  /* 0x00019200ff1b7b82 */ /* 0x000ee20000000800 */
[----:B0-----:R-:W-:-:S07]  /*8010*/  IMAD R25, R9, R7, R20 ;  /* 0x0000000709197224 */ /* 0x001fce00078e0214 */
[----:B------:R-:W0:Y:S08]  /*8020*/  LDC R30, c[0x0][0x638] ;  /* 0x00018e00ff1e7b82 */ /* 0x000e300000000800 */
[----:B------:R-:W4:Y:S01]  /*8030*/  LDC R31, c[0x0][0x610] ;  /* 0x00018400ff1f7b82 */ /* 0x000f220000000800 */
[----:B-1----:R-:W-:Y:S05]  /*8040*/  @!P0 BRA `(.L_x_149) ;  /* 0x0000000000288947 */ /* 0x002fea0003800000 */
[----:B------:R-:W1:Y:S02]  /*8050*/  LDC R0, c[0x0][0x64c] ;  /* 0x00019300ff007b82 */ /* 0x000e640000000800 */
[----:B-1----:R-:W-:-:S05]  /*8060*/  IADD3 R3, P0, R13, R0, RZ ;  /* 0x000000000d037210 */ /* 0x002fca0007f1e0ff */
        /* <DEDUP_REMOVED lines=8> */
.L_x_149:
[----:B------:R-:W-:Y:S01]  /*80f0*/  ISETP.NE.AND P0, PT, R2, 0x1, PT ;  /* 0x000000010200780c */ /* 0x000fe20003f05270 */
[----:B------:R-:W-:Y:S01]  /*8100*/  IMAD.MOV R14, RZ, RZ, -R14 ;  /* 0x000000ffff0e7224 */ /* 0x000fe200078e0a0e */
[----:B---3--:R-:W-:Y:S01]  /*8110*/  SHF.R.U64 R0, R4, R27, R5 ;  /* 0x0000001b04007219 */ /* 0x008fe20000001205 */
[----:B--2---:R-:W-:Y:S01]  /*8120*/  VIADD R5, R15, 0xffffffff ;  /* 0xffffffff0f057836 */ /* 0x004fe20000000000 */
[----:B------:R-:W-:-:S03]  /*8130*/  LOP3.LUT R3, R12, R87, RZ, 0xc0, !PT ;  /* 0x000000570c037212 */ /* 0x000fc600078ec0ff */
[----:B------:R-:W-:Y:S01]  /*8140*/  IMAD.MOV R4, RZ, RZ, -R0 ;  /* 0x000000ffff047224 */ /* 0x000fe200078e0a00 */
[----:B------:R-:W-:Y:S01]  /*8150*/  LOP3.LUT R10, R10, R5, RZ, 0xc0, !PT ;  /* 0x000000050a0a7212 */ /* 0x000fe200078ec0ff */
[----:B------:R-:W-:Y:S02]  /*8160*/  IMAD R0, R84, R0, R3 ;  /* 0x0000000054007224 */ /* 0x000fe400078e0203 */
[----:B0-----:R-:W-:Y:S02]  /*8170*/  IMAD R3, R4, R30, R13 ;  /* 0x0000001e04037224 */ /* 0x001fe400078e020d */
[----:B------:R-:W-:Y:S02]  /*8180*/  @P0 IMAD R25, R24, R14, R21 ;  /* 0x0000000e18190224 */ /* 0x000fe400078e0215 */
[----:B------:R-:W-:Y:S02]  /*8190*/  IMAD R5, R3, R15, R10 ;  /* 0x0000000f03057224 */ /* 0x000fe400078e020a */
[----:B----4-:R-:W-:-:S02]  /*81a0*/  IMAD R0, R0, R31, R25 ;  /* 0x0000001f00007224 */ /* 0x010fc400078e0219 */
[----:B------:R-:W-:-:S03]  /*81b0*/  IMAD.MOV.U32 R4, RZ, RZ, 0x1 ;  /* 0x00000001ff047424 */ /* 0x000fc600078e00ff */
[----:B------:R-:W-:Y:S02]  /*81c0*/  SEL R92, R5, R0, !P0 ;  /* 0x00000000055c7207 */ /* 0x000fe40004000000 */
[----:B------:R-:W-:Y:S02]  /*81d0*/  PRMT R3, R4, 0x7610, R3 ;  /* 0x0000761004037816 */ /* 0x000fe40000000003 */
[----:B------:R-:W-:-:S07]  /*81e0*/  SEL R0, R0, R5, !P0 ;  /* 0x0000000500007207 */ /* 0x000fce0004000000 */
.L_x_147:
[----:B------:R-:W-:Y:S01]  /*81f0*/  LOP3.LUT P0, RZ, R3, 0xff, RZ, 0xc0, !PT ;  /* 0x000000ff03ff7812 */ /* 0x000fe2000780c0ff */
[----:B------:R-:W-:-:S12]  /*8200*/  IMAD.MOV.U32 R91, RZ, RZ, R0 ;  /* 0x000000ffff5b7224 */ /* 0x000fd800078e0000 */
[----:B------:R-:W-:Y:S05]  /*8210*/  @P0 BRA `(.L_x_150) ;  /* 0xffffff9000780947 */ /* 0x000fea000383ffff */
[----:B------:R-:W-:Y:S05]  /*8220*/  EXIT ;  /* 0x000000000000794d */ /* 0x000fea0003800000 */
.L_x_7:
        /* <DEDUP_REMOVED lines=26> */
.L_x_152:
[----:B------:R-:W0:Y:S01]  /*83d0*/  LDC.64 R30, c[0x0][0x640] ;  /* 0x00019000ff1e7b82 */ /* 0x000e220000000a00 */
[-CC-:B------:R-:W-:Y:S01]  /*83e0*/  SHF.R.U64 R22, R14, R8.reuse, R15.reuse ;  /* 0x000000080e167219 */ /* 0x180fe2000000120f */
[----:B------:R-:W-:Y:S01]  /*83f0*/  IMAD.MOV.U32 R27, RZ, RZ, 0x1 ;  /* 0x00000001ff1b7424 */ /* 0x000fe200078e00ff */
[----:B------:R-:W-:Y:S02]  /*8400*/  SHF.R.U32.HI R7, RZ, R8, R15 ;  /* 0x00000008ff077219 */ /* 0x000fe4000001160f */
[----:B------:R-:W-:-:S03]  /*8410*/  IADD3 R13, P0, RZ, -R22, RZ ;  /* 0x80000016ff0d7210 */ /* 0x000fc60007f1e0ff */
[----:B------:R-:W1:Y:S02]  /*8420*/  LDC R12, c[0x0][0x618] ;  /* 0x00018600ff0c7b82 */ /* 0x000e640000000800 */
[----:B------:R-:W-:Y:S02]  /*8430*/  IMAD.X R7, RZ, RZ, ~R7, P0 ;  /* 0x000000ffff077224 */ /* 0x000fe400000e0e07 */
[----:B------:R-:W-:-:S04]  /*8440*/  IMAD.WIDE.U32 R10, R13, R24, R16 ;  /* 0x000000180d0a7225 */ /* 0x000fc800078e0010 */
[----:B------:R-:W2:Y:S01]  /*8450*/  LDC R14, c[0x0][0x608] ;  /* 0x00018200ff0e7b82 */ /* 0x000ea20000000800 */
[----:B------:R-:W-:-:S04]  /*8460*/  IMAD R8, R7, R24, RZ ;  /* 0x0000001807087224 */ /* 0x000fc800078e02ff */
[----:B------:R-:W-:-:S03]  /*8470*/  IMAD R7, R13, R25, R8 ;  /* 0x000000190d077224 */ /* 0x000fc600078e0208 */
[----:B------:R-:W3:Y:S01]  /*8480*/  LDC R28, c[0x0][0x658] ;  /* 0x00019600ff1c7b82 */ /* 0x000ee20000000800 */
[----:B------:R-:W-:Y:S01]  /*8490*/  IMAD.IADD R7, R11, 0x1, R7 ;  /* 0x000000010b077824 */ /* 0x000fe200078e0207 */
[----:B0-----:R-:W-:Y:S01]  /*84a0*/  ISETP.NE.U32.AND P0, PT, R30, RZ, PT ;  /* 0x000000ff1e00720c */ /* 0x001fe20003f05070 */
[----:B------:R-:W-:-:S03]  /*84b0*/  IMAD.MOV.U32 R11, RZ, RZ, -0x1 ;  /* 0xffffffffff0b7424 */ /* 0x000fc600078e00ff */
        /* <DEDUP_REMOVED lines=8> */
[-C--:B---3--:R-:W-:Y:S02]  /*8540*/  SHF.L.U32 R10, R11, R28.reuse, RZ ;  /* 0x0000001c0b0a7219 */ /* 0x088fe400000006ff */
[--C-:B------:R-:W-:Y:S02]  /*8550*/  SHF.R.U64 R26, R24, R28, R7.reuse ;  /* 0x0000001c181a7219 */ /* 0x100fe40000001207 */
[----:B------:R-:W-:Y:S02]  /*8560*/  LOP3.LUT R29, RZ, R10, RZ, 0x33, !PT ;  /* 0x0000000aff1d7212 */ /* 0x000fe400078e33ff */
[----:B------:R-:W-:Y:S01]  /*8570*/  SHF.R.U32.HI R11, RZ, R28, R7 ;  /* 0x0000001cff0b7219 */ /* 0x000fe20000011607 */
[----:B------:R-:W3:Y:S01]  /*8580*/  LDC R32, c[0x0][0x610] ;  /* 0x00018400ff207b82 */ /* 0x000ee20000000800 */
[----:B------:R-:W-:Y:S01]  /*8590*/  IMAD.MOV.U32 R10, RZ, RZ, R26 ;  /* 0x000000ffff0a7224 */ /* 0x000fe200078e001a */
[----:B------:R-:W-:Y:S06]  /*85a0*/  @!P0 BRA `(.L_x_153) ;  /* 0x0000000000288947 */ /* 0x000fec0003800000 */
        /* <DEDUP_REMOVED lines=10> */
.L_x_153:
[----:B------:R-:W-:Y:S02]  /*8650*/  ISETP.NE.AND P0, PT, R2, 0x1, PT ;  /* 0x000000010200780c */ /* 0x000fe40003f05270 */
[----:B-1----:R-:W-:Y:S01]  /*8660*/  SHF.R.U64 R8, R10, R8, R11 ;  /* 0x000000080a087219 */ /* 0x002fe2000000120b */
[----:B0-----:R-:W-:Y:S01]  /*8670*/  VIADD R11, R21, 0xffffffff ;  /* 0xffffffff150b7836 */ /* 0x001fe20000000000 */
[----:B------:R-:W-:Y:S02]  /*8680*/  SHF.L.U32 R27, R27, R28, RZ ;  /* 0x0000001c1b1b7219 */ /* 0x000fe400000006ff */
[----:B------:R-:W-:Y:S01]  /*8690*/  LOP3.LUT R5, R24, R29, RZ, 0xc0, !PT ;  /* 0x0000001d18057212 */ /* 0x000fe200078ec0ff */
[----:B------:R-:W-:-:S04]  /*86a0*/  IMAD.MOV R7, RZ, RZ, -R8 ;  /* 0x000000ffff077224 */ /* 0x000fc800078e0a08 */
[----:B------:R-:W-:Y:S02]  /*86b0*/  IMAD R5, R27, R8, R5 ;  /* 0x000000081b057224 */ /* 0x000fe400078e0205 */
[----:B------:R-:W-:Y:S01]  /*86c0*/  @P0 IMAD R6, R9, R23, R4 ;  /* 0x0000001709060224 */ /* 0x000fe200078e0204 */
[----:B------:R-:W-:Y:S01]  /*86d0*/  LOP3.LUT R9, R20, R11, RZ, 0xc0, !PT ;  /* 0x0000000b14097212 */ /* 0x000fe200078ec0ff */
[----:B--2---:R-:W-:Y:S02]  /*86e0*/  IMAD R4, R7, R25, R26 ;  /* 0x0000001907047224 */ /* 0x004fe400078e021a */
[----:B---3--:R-:W-:Y:S02]  /*86f0*/  IMAD R6, R5, R32, R6 ;  /* 0x0000002005067224 */ /* 0x008fe400078e0206 */
[----:B------:R-:W-:Y:S02]  /*8700*/  IMAD R5, R4, R21, R9 ;  /* 0x0000001504057224 */ /* 0x000fe400078e0209 */
[----:B------:R-:W-:-:S02]  /*8710*/  IMAD.MOV.U32 R8, RZ, RZ, 0x1 ;  /* 0x00000001ff087424 */ /* 0x000fc400078e00ff */
[----:B------:R-:W-:Y:S01]  /*8720*/  IMAD.MOV.U32 R7, RZ, RZ, R22 ;  /* 0x000000ffff077224 */ /* 0x000fe200078e0016 */
[----:B------:R-:W-:Y:S02]  /*8730*/  SEL R21, R5, R6, !P0 ;  /* 0x0000000605157207 */ /* 0x000fe40004000000 */
[----:B------:R-:W-:-:S07]  /*8740*/  SEL R20, R6, R5, !P0 ;  /* 0x0000000506147207 */ /* 0x000fce0004000000 */
.L_x_151:
[----:B------:R-:W-:-:S08]  /*8750*/  NOP ;  /* 0x0000000000007918 */ /* 0x000fd00000000000 */
[----:B------:R-:W0:-:S00]  /*8760*/  USETMAXREG.DEALLOC.CTAPOOL 0x28 ;  /* 0x00000028000079c8 */ /* 0x000e0000080e0500 */
[----:B0-----:R-:W-:-:S13]  /*8770*/  ISETP.NE.AND P0, PT, R3, RZ, PT ;  /* 0x000000ff0300720c */ /* 0x001fda0003f05270 */
[----:B------:R-:W-:Y:S05]  /*8780*/  @P0 EXIT ;  /* 0x000000000000094d */ /* 0x000fea0003800000 */
[----:B------:R-:W-:Y:S01]  /*8790*/  LOP3.LUT P0, RZ, R8, 0xff, RZ, 0xc0, !PT ;  /* 0x000000ff08ff7812 */ /* 0x000fe2000780c0ff */
[----:B------:R-:W-:Y:S02]  /*87a0*/  IMAD.MOV.U32 R3, RZ, RZ, 0x1 ;  /* 0x00000001ff037424 */ /* 0x000fe400078e00ff */
[----:B------:R-:W-:-:S10]  /*87b0*/  IMAD.MOV.U32 R8, RZ, RZ, RZ ;  /* 0x000000ffff087224 */ /* 0x000fd400078e00ff */
[----:B------:R-:W-:Y:S05]  /*87c0*/  @!P0 BRA `(.L_x_154) ;  /* 0x0000000c00588947 */ /* 0x000fea0003800000 */
[----:B------:R-:W0:Y:S01]  /*87d0*/  LDC R3, c[0x0][0x28c] ;  /* 0x0000a300ff037b82 */ /* 0x000e220000000800 */
[----:B------:R-:W1:Y:S01]  /*87e0*/  S2R R10, SR_CgaCtaId ;  /* 0x00000000000a7919 */ /* 0x000e620000008800 */
[----:B------:R-:W-:Y:S01]  /*87f0*/  IMAD.MOV.U32 R13, RZ, RZ, 0x1c00 ;  /* 0x00001c00ff0d7424 */ /* 0x000fe200078e00ff */
[----:B------:R-:W-:Y:S01]  /*8800*/  ULDC UR5, c[0x0][0x658] ;  /* 0x0001960000057ab9 */ /* 0x000fe20000000800 */
[----:B------:R-:W-:Y:S01]  /*8810*/  UMOV UR6, 0xffffffff ;  /* 0xffffffff00067882 */ /* 0x000fe20000000000 */
[----:B------:R-:W-:Y:S01]  /*8820*/  BSSY B0, `(.L_x_154) ;  /* 0x00000d0000007945 */ /* 0x000fe20003800000 */
[----:B------:R-:W-:Y:S01]  /*8830*/  USHF.L.U32 UR6, UR6, UR5, URZ ;  /* 0x0000000506067299 */ /* 0x000fe2000800063f */
[----:B------:R-:W-:Y:S01]  /*8840*/  IMAD.MOV.U32 R12, RZ, RZ, 0x1 ;  /* 0x00000001ff0c7424 */ /* 0x000fe200078e00ff */
[----:B------:R-:W-:Y:S01]  /*8850*/  LOP3.LUT R9, R18, 0x2, RZ, 0xfc, !PT ;  /* 0x0000000212097812 */ /* 0x000fe200078efcff */
[----:B------:R-:W-:Y:S01]  /*8860*/  IMAD.MOV.U32 R8, RZ, RZ, RZ ;  /* 0x000000ffff087224 */ /* 0x000fe200078e00ff */
[----:B------:R-:W-:Y:S01]  /*8870*/  ULDC UR4, c[0x0][0x600] ;  /* 0x0001800000047ab9 */ /* 0x000fe20000000800 */
[----:B------:R-:W-:Y:S01]  /*8880*/  UMOV UR7, 0x1 ;  /* 0x0000000100077882 */ /* 0x000fe20000000000 */
[----:B------:R-:W-:-:S02]  /*8890*/  UIADD3 UR4, UR4, -0x1, URZ ;  /* 0xffffffff04047890 */ /* 0x000fc4000fffe03f */
[----:B------:R-:W-:Y:S02]  /*88a0*/  USHF.L.U32 UR5, UR7, UR5, URZ ;  /* 0x0000000507057299 */ /* 0x000fe4000800063f */
[----:B------:R-:W-:Y:S01]  /*88b0*/  ULOP3.LUT UR6, URZ, UR6, URZ, 0x33, !UPT ;  /* 0x000000063f067292 */ /* 0x000fe2000f8e333f */
[----:B------:R-:W-:Y:S01]  /*88c0*/  ULDC.64 UR30, c[0x0][0x198] ;  /* 0x00006600001e7ab9 */ /* 0x000fe20000000a00 */
[----:B0-----:R-:W-:-:S05]  /*88d0*/  VIADD R3, R3, 0xff ;  /* 0x000000ff03037836 */ /* 0x001fca0000000000 */
[----:B------:R-:W-:-:S04]  /*88e0*/  SHF.R.S32.HI R4, RZ, 0x1f, R3 ;  /* 0x0000001fff047819 */ /* 0x000fc80000011403 */
[----:B------:R-:W-:Y:S01]  /*88f0*/  LEA.HI R4, R4, R3, RZ, 0x8 ;  /* 0x0000000304047211 */ /* 0x000fe200078f40ff */
[----:B------:R-:W-:Y:S01]  /*8900*/  IMAD.MOV.U32 R3, RZ, RZ, 0x1 ;  /* 0x00000001ff037424 */ /* 0x000fe200078e00ff */
[----:B-1----:R-:W-:Y:S02]  /*8910*/  LOP3.LUT R10, R10, 0x1, RZ, 0xc0, !PT ;  /* 0x000000010a0a7812 */ /* 0x002fe400078ec0ff */
[----:B------:R-:W-:-:S03]  /*8920*/  SHF.R.S32.HI R11, RZ, 0x8, R4 ;  /* 0x00000008ff0b7819 */ /* 0x000fc60000011404 */
[----:B------:R-:W-:Y:S02]  /*8930*/  IMAD R13, R10, R13, 0x18100 ;  /* 0x000181000a0d7424 */ /* 0x000fe400078e020d */
[----:B------:R-:W-:-:S07]  /*8940*/  VIADD R19, R11, 0x1 ;  /* 0x000000010b137836 */ /* 0x000fce0000000000 */
.L_x_165:
[----:B------:R-:W-:-:S03]  /*8950*/  UMOV UR7, 0xffffffff ;  /* 0xffffffff00077882 */ /* 0x000fc60000000000 */
[----:B------:R-:W-:Y:S05]  /*8960*/  BRA.DIV UR7, `(.L_x_155) ;  /* 0x0000000e07b47947 */ /* 0x000fea000b800000 */
[----:B------:R-:W-:-:S13]  /*8970*/  ELECT P6, URZ, PT ;  /* 0x00000000003f782f */ /* 0x000fda00038c0000 */
.L_x_175:
[----:B------:R-:W0:Y:S01]  /*8980*/  LDC R4, c[0x0][0x28c] ;  /* 0x0000a300ff047b82 */ /* 0x000e220000000800 */
[----:B------:R-:W-:Y:S01]  /*8990*/  BSSY B1, `(.L_x_156) ;  /* 0x0000045000017945 */ /* 0x000fe20003800000 */
[----:B0-----:R-:W-:-:S13]  /*89a0*/  ISETP.LT.OR P6, PT, R4, 0x1, !P6 ;  /* 0x000000010400780c */ /* 0x001fda00077c1670 */
[----:B------:R-:W-:Y:S05]  /*89b0*/  @P6 BRA `(.L_x_157) ;  /* 0x0000000400086947 */ /* 0x000fea0003800000 */
[----:B------:R-:W-:Y:S02]  /*89c0*/  IMAD R21, R21, 0x2, R10 ;  /* 0x0000000215157824 */ /* 0x000fe400078e020a */
[----:B------:R-:W-:Y:S02]  /*89d0*/  IMAD.SHL.U32 R20, R20, 0x80, RZ ;  /* 0x0000008014147824 */ /* 0x000fe400078e00ff */
[----:B------:R-:W-:Y:S02]  /*89e0*/  IMAD.MOV.U32 R22, RZ, RZ, RZ ;  /* 0x000000ffff167224 */ /* 0x000fe400078e00ff */
[----:B------:R-:W-:Y:S02]  /*89f0*/  IMAD.MOV.U32 R4, RZ, RZ, R19 ;  /* 0x000000ffff047224 */ /* 0x000fe400078e0013 */
[----:B------:R-:W-:Y:S02]  /*8a00*/  IMAD.MOV.U32 R5, RZ, RZ, R3 ;  /* 0x000000ffff057224 */ /* 0x000fe400078e0003 */
[----:B------:R-:W-:-:S02]  /*8a10*/  IMAD.MOV.U32 R6, RZ, RZ, R8 ;  /* 0x000000ffff067224 */ /* 0x000fc400078e0008 */
[----:B------:R-:W-:-:S07]  /*8a20*/  IMAD R21, R21, 0x38, RZ ;  /* 0x0000003815157824 */ /* 0x000fce00078e02ff */
.L_x_160:
[----:B------:R-:W0:Y:S01]  /*8a30*/  S2R R15, SR_CgaCtaId ;  /* 0x00000000000f7919 */ /* 0x000e220000008800 */
[----:B------:R-:W-:Y:S02]  /*8a40*/  MOV R14, 0x400 ;  /* 0x00000400000e7802 */ /* 0x000fe40000000f00 */
[----:B------:R-:W-:Y:S02]  /*8a50*/  ISETP.NE.AND P1, PT, R0, RZ, PT ;  /* 0x000000ff0000720c */ /* 0x000fe40003f25270 */
[----:B0-----:R-:W-:Y:S02]  /*8a60*/  LEA R25, R15, R14, 0x18 ;  /* 0x0000000e0f197211 */ /* 0x001fe400078ec0ff */
[----:B------:R-:W-:-:S09]  /*8a70*/  SHF.L.U32 R14, R5, 0x1f, RZ ;  /* 0x0000001f050e7819 */ /* 0x000fd200000006ff */
[----:B------:R-:W0:Y:S01]  /*8a80*/  @!P1 LDC R15, c[0x0][0x500] ;  /* 0x00014000ff0f9b82 */ /* 0x000e220000000800 */
[----:B------:R-:W-:-:S04]  /*8a90*/  IMAD R23, R6, 0x8, R25 ;  /* 0x0000000806177824 */ /* 0x000fc800078e0219 */
[----:B------:R-:W1:Y:S02]  /*8aa0*/  SYNCS.PHASECHK.TRANS64.TRYWAIT P0, [R23+URZ+0x18], R14 ;  /* 0x0000180e170075a7 */ /* 0x000e64000800017f */
[----:B-1----:R-:W-:Y:S05]  /*8ab0*/  @!P0 BRA `(.L_x_158) ;  /* 0x0000000c00808947 */ /* 0x002fea0003800000 */
.L_x_176:
[----:B-1----:R-:W-:Y:S01]  /*8ac0*/  PRMT R14, R9, 0x9910, RZ ;  /* 0x00009910090e7816 */ /* 0x002fe200000000ff */
[----:B0-----:R0:W-:Y:S03]  /*8ad0*/  @!P1 SYNCS.ARRIVE.TRANS64 RZ, [R23+URZ], R15 ;  /* 0x0000000f17ff99a7 */ /* 0x0011e6000800003f */
[----:B------:R-:W-:-:S13]  /*8ae0*/  ISETP.NE.AND P0, PT, R14, 0x2, PT ;  /* 0x000000020e00780c */ /* 0x000fda0003f05270 */
[----:B0-----:R-:W-:Y:S05]  /*8af0*/  @P0 BRA `(.L_x_159) ;  /* 0x0000000000040947 */ /* 0x001fea0003800000 */
[----:B------:R-:W-:Y:S01]  /*8b00*/  BPT.TRAP 0x1 ;  /* 0x000000040000795c */ /* 0x000fe20000300000 */
.L_x_159:
[----:B------:R-:W-:Y:S01]  /*8b10*/  R2UR UR7, R25 ;  /* 0x00000000190772ca */ /* 0x000fe200000e0000 */
[----:B------:R-:W-:Y:S01]  /*8b20*/  IMAD R14, R6, 0x7000, R13 ;  /* 0x00007000060e7824 */ /* 0x000fe200078e020d */
[----:B------:R-:W-:Y:S01]  /*8b30*/  R2UR UR26, R22 ;  /* 0x00000000161a72ca */ /* 0x000fe200000e0000 */
[----:B------:R-:W-:Y:S01]  /*8b40*/  IMAD R25, R6, 0x8000, R25 ;  /* 0x0000800006197824 */ /* 0x000fe200078e0219 */
[----:B------:R-:W-:Y:S01]  /*8b50*/  R2UR UR25, R23 ;  /* 0x00000000171972ca */ /* 0x000fe200000e0000 */
[----:B------:R-:W-:Y:S01]  /*8b60*/  VIADD R4, R4, 0xffffffff ;  /* 0xffffffff04047836 */ /* 0x000fe20000000000 */
[----:B------:R-:W-:Y:S01]  /*8b70*/  R2UR UR32, R14 ;  /* 0x000000000e2072ca */ /* 0x000fe200000e0000 */
[----:B------:R-:W-:Y:S01]  /*8b80*/  UIADD3 UR14, UP0, UR30, 0xf0, URZ ;  /* 0x000000f01e0e7890 */ /* 0x000fe2000ff1e03f */
[----:B------:R-:W-:Y:S01]  /*8b90*/  R2UR UR16, R25 ;  /* 0x00000000191072ca */ /* 0x000fe200000e0000 */
[----:B------:R-:W-:Y:S01]  /*8ba0*/  UIADD3 UR42, UP1, UR30, 0x1f0, URZ ;  /* 0x000001f01e2a7890 */ /* 0x000fe2000ff3e03f */
[----:B------:R-:W-:Y:S01]  /*8bb0*/  R2UR UR28, R7 ;  /* 0x00000000071c72ca */ /* 0x000fe200000e0000 */
[----:B------:R-:W-:Y:S01]  /*8bc0*/  UIADD3.X UR15, URZ, UR31, URZ, UP0, !UPT ;  /* 0x0000001f3f0f7290 */ /* 0x000fe200087fe43f */
[----:B------:R-:W-:Y:S01]  /*8bd0*/  R2UR UR27, R20 ;  /* 0x00000000141b72ca */ /* 0x000fe200000e0000 */
[----:B------:R-:W-:Y:S01]  /*8be0*/  UIADD3.X UR43, URZ, UR31, URZ, UP1, !UPT ;  /* 0x0000001f3f2b7290 */ /* 0x000fe20008ffe43f */
[----:B------:R-:W-:Y:S01]  /*8bf0*/  R2UR UR35, R21 ;  /* 0x00000000152372ca */ /* 0x000fe200000e0000 */
[----:B------:R-:W-:Y:S01]  /*8c00*/  UIADD3 UR18, UR26, 0x80, URZ ;  /* 0x000000801a127890 */ /* 0x000fe2000fffe03f */
[----:B------:R-:W-:Y:S01]  /*8c10*/  ISETP.GT.AND P1, PT, R4, 0x1, PT ;  /* 0x000000010400780c */ /* 0x000fe20003f24270 */
[----:B------:R-:W-:Y:S01]  /*8c20*/  VIADD R6, R6, 0x1 ;  /* 0x0000000106067836 */ /* 0x000fe20000000000 */
[----:B------:R-:W-:Y:S01]  /*8c30*/  UMOV UR22, 0x0 ;  /* 0x0000000000167882 */ /* 0x000fe20000000000 */
[----:B------:R-:W-:Y:S01]  /*8c40*/  UIADD3 UR32, UR7, UR32, URZ ;  /* 0x0000002007207290 */ /* 0x000fe2000fffe03f */
[----:B------:R-:W-:Y:S01]  /*8c50*/  VIADD R22, R22, 0x100 ;  /* 0x0000010016167836 */ /* 0x000fe20000000000 */
[----:B------:R-:W-:Y:S01]  /*8c60*/  UIADD3 UR24, UR16, 0x100, URZ ;  /* 0x0000010010187890 */ /* 0x000fe2000fffe03f */
[----:B------:R-:W-:Y:S01]  /*8c70*/  ISETP.NE.AND P0, PT, R6, 0x3, PT ;  /* 0x000000030600780c */ /* 0x000fe20003f05270 */
[----:B------:R-:W-:-:S02]  /*8c80*/  UIADD3 UR16, UR16, 0x4100, URZ ;  /* 0x0000410010107890 */ /* 0x000fc4000fffe03f */
[----:B------:R-:W-:Y:S01]  /*8c90*/  UIADD3 UR8, UR32, 0x3800, URZ ;  /* 0x0000380020087890 */ /* 0x000fe2000fffe03f */
[----:B------:R-:W-:Y:S01]  /*8ca0*/  SEL R14, RZ, 0x1, P0 ;  /* 0x00000001ff0e7807 */ /* 0x000fe20000000000 */
[----:B------:R-:W-:Y:S01]  /*8cb0*/  UMOV UR23, 0x10000000 ;  /* 0x1000000000177882 */ /* 0x000fe20000000000 */
[----:B------:R-:W-:Y:S01]  /*8cc0*/  UMOV UR17, UR25 ;  /* 0x0000001900117c82 */ /* 0x000fe20008000000 */
[----:B------:R-:W-:Y:S01]  /*8cd0*/  UMOV UR20, UR28 ;  /* 0x0000001c00147c82 */ /* 0x000fe20008000000 */
[----:B------:R-:W-:Y:S01]  /*8ce0*/  UMOV UR19, UR27 ;  /* 0x0000001b00137c82 */ /* 0x000fe20008000000 */
[----:B------:R-:W-:Y:S01]  /*8cf0*/  UMOV UR13, 0x30000 ;  /* 0x00030000000d7882 */ /* 0x000fe20000000000 */
[----:B------:R-:W-:Y:S01]  /*8d00*/  UMOV UR33, UR25 ;  /* 0x0000001900217c82 */ /* 0x000fe20008000000 */
[----:B------:R-:W-:Y:S01]  /*8d10*/  UMOV UR34, UR26 ;  /* 0x0000001a00227c82 */ /* 0x000fe20008000000 */
[----:B------:R-:W-:Y:S01]  /*8d20*/  UMOV UR36, UR28 ;  /* 0x0000001c00247c82 */ /* 0x000fe20008000000 */
[----:B------:R0:W-:Y:S01]  /*8d30*/  UTMALDG.3D [UR24], [UR14], desc[UR22] ;  /* 0x000016180e0075b4 */ /* 0x0001e20008011000 */
[----:B------:R-:W-:Y:S01]  /*8d40*/  UMOV UR9, UR25 ;  /* 0x0000001900097c82 */ /* 0x000fe20008000000 */
[----:B------:R-:W-:Y:S01]  /*8d50*/  UMOV UR12, UR28 ;  /* 0x0000001c000c7c82 */ /* 0x000fe20008000000 */
[----:B------:R-:W-:Y:S01]  /*8d60*/  UMOV UR11, UR35 ;  /* 0x00000023000b7c82 */ /* 0x000fe20008000000 */
[----:B------:R-:W-:Y:S01]  /*8d70*/  UMOV UR10, UR18 ;  /* 0x00000012000a7c82 */ /* 0x000fe20008000000 */
[----:B------:R-:W-:-:S02]  /*8d80*/  LOP3.LUT R5, R5, R14, RZ, 0x3c, !PT ;  /* 0x0000000e05057212 */ /* 0x000fc400078e3cff */
[----:B------:R-:W-:Y:S01]  /*8d90*/  SEL R6, R6, RZ, P0 ;  /* 0x000000ff06067207 */ /* 0x000fe20000000000 */
[----:B------:R0:W-:Y:S01]  /*8da0*/  UTMALDG.3D [UR16], [UR14], desc[UR22] ;  /* 0x000016100e0075b4 */ /* 0x0001e20008011000 */
[----:B------:R0:W-:Y:S01]  /*8db0*/  UTMALDG.3D.MULTICAST [UR32], [UR42], UR13, desc[UR22] ;  /* 0x000016202a0073b4 */ /* 0x0001e2000801180d */
[----:B------:R0:W-:Y:S02]  /*8dc0*/  UTMALDG.3D.MULTICAST [UR8], [UR42], UR13, desc[UR22] ;  /* 0x000016082a0073b4 */ /* 0x0001e4000801180d */
[----:B0-----:R-:W-:Y:S05]  /*8dd0*/  @P1 BRA `(.L_x_160) ;  /* 0xfffffffc00141947 */ /* 0x001fea000383ffff */
.L_x_157:
[----:B------:R-:W-:Y:S05]  /*8de0*/  BSYNC B1 ;  /* 0x0000000000017941 */ /* 0x000fea0003800000 */
.L_x_156:
[----:B------:R-:W-:Y:S01]  /*8df0*/  LOP3.LUT P1, RZ, R12, 0xff, RZ, 0xc0, !PT ;  /* 0x000000ff0cff7812 */ /* 0x000fe2000782c0ff */
[C---:B------:R-:W-:Y:S01]  /*8e00*/  IMAD.IADD R7, R11.reuse, 0x1, R8 ;  /* 0x000000010b077824 */ /* 0x040fe200078e0208 */
[----:B------:R-:W-:Y:S01]  /*8e10*/  ULDC.64 UR8, c[0x0][0x650] ;  /* 0x0001940000087ab9 */ /* 0x000fe20000000a00 */
[----:B------:R-:W-:Y:S01]  /*8e20*/  ISETP.GE.U32.AND P2, PT, R11, 0x3, PT ;  /* 0x000000030b00780c */ /* 0x000fe20003f46070 */
[----:B------:R-:W-:Y:S01]  /*8e30*/  BSSY B1, `(.L_x_161) ;  /* 0x000006c000017945 */ /* 0x000fe20003800000 */
[----:B------:R-:W-:Y:S01]  /*8e40*/  IMAD.MOV.U32 R20, RZ, RZ, -0x1 ;  /* 0xffffffffff147424 */ /* 0x000fe200078e00ff */
[----:B------:R-:W-:Y:S01]  /*8e50*/  ISETP.GT.U32.AND P0, PT, R7, 0x2, PT ;  /* 0x000000020700780c */ /* 0x000fe20003f04070 */
[----:B------:R-:W-:Y:S01]  /*8e60*/  IMAD.MOV.U32 R21, RZ, RZ, -0x1 ;  /* 0xffffffffff157424 */ /* 0x000fe200078e00ff */
[----:B------:R-:W-:Y:S02]  /*8e70*/  PRMT R12, RZ, 0x7610, R12 ;  /* 0x00007610ff0c7816 */ /* 0x000fe4000000000c */
[----:B------:R-:W-:-:S03]  /*8e80*/  ISETP.LT.U32.AND P0, PT, R11, 0x3, P0 ;  /* 0x000000030b00780c */ /* 0x000fc60000701070 */
[----:B------:R-:W0:Y:S01]  /*8e90*/  @P1 S2R R5, SR_CgaCtaId ;  /* 0x0000000000051919 */ /* 0x000e220000008800 */
[----:B------:R-:W-:-:S04]  /*8ea0*/  @P1 MOV R4, 0x400 ;  /* 0x0000040000041802 */ /* 0x000fc80000000f00 */
[----:B0-----:R-:W-:Y:S01]  /*8eb0*/  @P1 LEA R6, R5, R4, 0x18 ;  /* 0x0000000405061211 */ /* 0x001fe200078ec0ff */
[----:B------:R-:W-:Y:S01]  /*8ec0*/  IMAD.WIDE.U32 R4, R7, -0x55555555, RZ ;  /* 0xaaaaaaab07047825 */ /* 0x000fe200078e00ff */
[----:B------:R-:W-:Y:S02]  /*8ed0*/  SEL R4, RZ, 0x1, !P0 ;  /* 0x00000001ff047807 */ /* 0x000fe40004000000 */
[----:B------:R0:W-:Y:S01]  /*8ee0*/  @P1 SYNCS.ARRIVE.TRANS64.A1T0 RZ, [R6+URZ+0x48], RZ ;  /* 0x000048ff06ff19a7 */ /* 0x0001e2000810003f */
[----:B------:R-:W-:Y:S02]  /*8ef0*/  IADD3 R16, P1, R16, UR38, RZ ;  /* 0x0000002610107c10 */ /* 0x000fe4000ff3e0ff */
[----:B------:R-:W-:Y:S02]  /*8f00*/  LOP3.LUT R3, R3, R4, RZ, 0x3c, !PT ;  /* 0x0000000403037212 */ /* 0x000fe400078e3cff */
[----:B------:R-:W-:Y:S02]  /*8f10*/  IADD3.X R17, R17, UR40, RZ, P1, !PT ;  /* 0x0000002811117c10 */ /* 0x000fe40008ffe4ff */
[----:B------:R-:W-:-:S02]  /*8f20*/  ISETP.GE.U32.AND P0, PT, R16, UR8, PT ;  /* 0x0000000810007c0c */ /* 0x000fc4000bf06070 */
[----:B0-----:R-:W-:Y:S02]  /*8f30*/  SHF.R.U32.HI R6, RZ, 0x1, R5 ;  /* 0x00000001ff067819 */ /* 0x001fe40000011605 */
[----:B------:R-:W-:Y:S02]  /*8f40*/  ISETP.GE.U32.AND.EX P0, PT, R17, UR9, PT, P0 ;  /* 0x0000000911007c0c */ /* 0x000fe4000bf06100 */
[----:B------:R-:W-:Y:S01]  /*8f50*/  @P2 LOP3.LUT R3, R3, 0x1, R6, 0x78, !PT ;  /* 0x0000000103032812 */ /* 0x000fe200078e7806 */
[----:B------:R-:W-:Y:S01]  /*8f60*/  IMAD R8, R6, -0x3, R7 ;  /* 0xfffffffd06087824 */ /* 0x000fe200078e0207 */
[----:B------:R-:W-:Y:S01]  /*8f70*/  PRMT R4, RZ, 0x7610, R4 ;  /* 0x00007610ff047816 */ /* 0x000fe20000000004 */
[----:B------:R-:W-:-:S08]  /*8f80*/  IMAD.MOV.U32 R7, RZ, RZ, -0x1 ;  /* 0xffffffffff077424 */ /* 0x000fd000078e00ff */
[----:B------:R-:W-:Y:S05]  /*8f90*/  @P0 BRA `(.L_x_162) ;  /* 0x0000000400540947 */ /* 0x000fea0003800000 */
[----:B------:R-:W0:Y:S01]  /*8fa0*/  S2R R15, SR_CTAID.X ;  /* 0x00000000000f7919 */ /* 0x000e220000002500 */
[----:B------:R-:W-:Y:S01]  /*8fb0*/  ULDC.64 UR8, c[0x0][0x628] ;  /* 0x00018a0000087ab9 */ /* 0x000fe20000000a00 */
[----:B------:R-:W-:Y:S01]  /*8fc0*/  ULDC UR10, c[0x0][0x630] ;  /* 0x00018c00000a7ab9 */ /* 0x000fe20000000800 */
[----:B------:R-:W-:Y:S01]  /*8fd0*/  ISETP.NE.U32.AND P0, PT, RZ, UR8, PT ;  /* 0x00000008ff007c0c */ /* 0x000fe2000bf05070 */
[----:B------:R-:W1:Y:S01]  /*8fe0*/  S2R R20, SR_CTAID.Y ;  /* 0x0000000000147919 */ /* 0x000e620000002600 */
[----:B------:R-:W-:Y:S01]  /*8ff0*/  ULDC UR11, c[0x0][0x150] ;  /* 0x00005400000b7ab9 */ /* 0x000fe20000000800 */
[----:B------:R-:W-:Y:S01]  /*9000*/  IMAD.MOV.U32 R4, RZ, RZ, R16 ;  /* 0x000000ffff047224 */ /* 0x000fe200078e0010 */
[----:B------:R-:W-:Y:S01]  /*9010*/  ISETP.NE.AND.EX P0, PT, RZ, UR9, PT, P0 ;  /* 0x00000009ff007c0c */ /* 0x000fe2000bf05300 */
[----:B------:R-:W-:Y:S01]  /*9020*/  IMAD.MOV.U32 R5, RZ, RZ, R17 ;  /* 0x000000ffff057224 */ /* 0x000fe200078e0011 */
[----:B0-----:R-:W-:-:S11]  /*9030*/  I2FP.F32.U32 R22, R15 ;  /* 0x0000000f00167245 */ /* 0x001fd60000201000 */
[----:B------:R-:W-:Y:S05]  /*9040*/  @!P0 BRA `(.L_x_163) ;  /* 0x0000000000288947 */ /* 0x000fea0003800000 */
[----:B------:R-:W-:Y:S02]  /*9050*/  ULDC UR7, c[0x0][0x634] ;  /* 0x00018d0000077ab9 */ /* 0x000fe40000000800 */
[----:B------:R-:W-:-:S05]  /*9060*/  IADD3 R5, P0, R16, UR7, RZ ;  /* 0x0000000710057c10 */ /* 0x000fca000ff1e0ff */
[----:B------:R-:W-:-:S04]  /*9070*/  IMAD.X R21, RZ, RZ, R17, P0 ;  /* 0x000000ffff157224 */ /* 0x000fc800000e0611 */
[----:B------:R-:W-:-:S04]  /*9080*/  IMAD.WIDE.U32 R6, R21, UR8, RZ ;  /* 0x0000000815067c25 */ /* 0x000fc8000f8e00ff */
[----:B------:R-:W-:-:S04]  /*9090*/  IMAD.WIDE.U32 R6, P0, R5, UR9, R6 ;  /* 0x0000000905067c25 */ /* 0x000fc8000f800006 */
[----:B------:R-:W-:-:S04]  /*90a0*/  IMAD.WIDE.U32 R4, R5, UR8, RZ ;  /* 0x0000000805047c25 */ /* 0x000fc8000f8e00ff */
[----:B------:R-:W-:Y:S01]  /*90b0*/  IMAD.MOV.U32 R4, RZ, RZ, R7 ;  /* 0x000000ffff047224 */ /* 0x000fe200078e0007 */
[----:B------:R-:W-:Y:S01]  /*90c0*/  IADD3 RZ, P1, R5, R6, RZ ;  /* 0x0000000605ff7210 */ /* 0x000fe20007f3e0ff */
[----:B------:R-:W-:-:S04]  /*90d0*/  IMAD.X R5, RZ, RZ, RZ, P0 ;  /* 0x000000ffff057224 */ /* 0x000fc800000e06ff */
[----:B------:R-:W-:-:S08]  /*90e0*/  IMAD.WIDE.U32.X R4, R21, UR9, R4, P1 ;  /* 0x0000000915047c25 */ /* 0x000fd000088e0404 */
.L_x_163:
[--C-:B------:R-:W-:Y:S01]  /*90f0*/  SHF.R.U64 R14, R4, UR10, R5.reuse ;  /* 0x0000000a040e7c19 */ /* 0x100fe20008001205 */
[----:B------:R-:W-:Y:S01]  /*9100*/  FMUL R22, R22, UR11 ;  /* 0x0000000b16167c20 */ /* 0x000fe20008400000 */
[----:B------:R-:W-:Y:S01]  /*9110*/  SHF.R.U32.HI R4, RZ, UR10, R5 ;  /* 0x0000000aff047c19 */ /* 0x000fe20008011605 */
[----:B------:R-:W0:Y:S01]  /*9120*/  LDC R6, c[0x0][0x144] ;  /* 0x00005100ff067b82 */ /* 0x000e220000000800 */
[----:B------:R-:W-:Y:S01]  /*9130*/  IADD3 R5, P0, RZ, -R14, RZ ;  /* 0x8000000eff057210 */ /* 0x000fe20007f1e0ff */
[----:B------:R-:W-:Y:S01]  /*9140*/  ULDC UR7, c[0x0][0x154] ;  /* 0x0000550000077ab9 */ /* 0x000fe20000000800 */
[----:B-1----:R-:W-:Y:S01]  /*9150*/  I2FP.F32.U32 R7, R20 ;  /* 0x0000001400077245 */ /* 0x002fe20000201000 */
[----:B------:R-:W1:Y:S01]  /*9160*/  F2I.U32.TRUNC.NTZ R22, R22 ;  /* 0x0000001600167305 */ /* 0x000e62000020f000 */
[----:B------:R-:W-:Y:S01]  /*9170*/  ULDC.64 UR8, c[0x0][0x620] ;  /* 0x0001880000087ab9 */ /* 0x000fe20000000a00 */
[----:B------:R-:W-:Y:S01]  /*9180*/  IMAD.X R4, RZ, RZ, ~R4, P0 ;  /* 0x000000ffff047224 */ /* 0x000fe200000e0e04 */
[----:B------:R-:W-:Y:S01]  /*9190*/  ISETP.NE.AND P2, PT, R2, 0x1, PT ;  /* 0x000000010200780c */ /* 0x000fe20003f45270 */
[----:B------:R-:W-:Y:S01]  /*91a0*/  FMUL R23, R7, UR7 ;  /* 0x0000000707177c20 */ /* 0x000fe20008400000 */
[----:B------:R-:W2:Y:S01]  /*91b0*/  LDC R25, c[0x0][0x148] ;  /* 0x00005200ff197b82 */ /* 0x000ea20000000800 */
[----:B------:R-:W-:Y:S01]  /*91c0*/  IMAD R4, R4, UR8, RZ ;  /* 0x0000000804047c24 */ /* 0x000fe2000f8e02ff */
[----:B------:R-:W-:-:S03]  /*91d0*/  ULDC UR7, c[0x0][0x618] ;  /* 0x0001860000077ab9 */ /* 0x000fc60000000800 */
[----:B------:R-:W3:Y:S01]  /*91e0*/  F2I.U32.TRUNC.NTZ R23, R23 ;  /* 0x0000001700177305 */ /* 0x000ee2000020f000 */
[C---:B------:R-:W-:Y:S02]  /*91f0*/  IMAD R7, R5.reuse, UR9, R4 ;  /* 0x0000000905077c24 */ /* 0x040fe4000f8e0204 */
[----:B------:R-:W-:Y:S01]  /*9200*/  IMAD.WIDE.U32 R4, R5, UR8, R16 ;  /* 0x0000000805047c25 */ /* 0x000fe2000f8e0010 */
[----:B------:R-:W-:Y:S02]  /*9210*/  ULDC.64 UR8, c[0x0][0x640] ;  /* 0x0001900000087ab9 */ /* 0x000fe40000000a00 */
[----:B------:R-:W-:Y:S01]  /*9220*/  ISETP.NE.U32.AND P0, PT, RZ, UR8, PT ;  /* 0x00000008ff007c0c */ /* 0x000fe2000bf05070 */
[----:B------:R-:W-:Y:S02]  /*9230*/  IMAD.IADD R5, R5, 0x1, R7 ;  /* 0x0000000105057824 */ /* 0x000fe400078e0207 */
[----:B-1----:R-:W-:Y:S01]  /*9240*/  IMAD.MOV R22, RZ, RZ, -R22 ;  /* 0x000000ffff167224 */ /* 0x002fe200078e0a16 */
[----:B------:R-:W-:-:S02]  /*9250*/  ISETP.NE.AND.EX P0, PT, RZ, UR9, PT, P0 ;  /* 0x00000009ff007c0c */ /* 0x000fc4000bf05300 */
[----:B------:R-:W-:Y:S01]  /*9260*/  SHF.R.U64 R21, R4, UR7, R5 ;  /* 0x0000000704157c19 */ /* 0x000fe20008001205 */
[----:B0-----:R-:W-:Y:S01]  /*9270*/  IMAD R15, R6, R22, R15 ;  /* 0x00000016060f7224 */ /* 0x001fe200078e020f */
[----:B------:R-:W-:Y:S01]  /*9280*/  SHF.R.U32.HI R4, RZ, UR7, R5 ;  /* 0x00000007ff047c19 */ /* 0x000fe20008011605 */
[----:B------:R-:W-:Y:S01]  /*9290*/  ULDC UR7, c[0x0][0x608] ;  /* 0x0001820000077ab9 */ /* 0x000fe20000000800 */
[----:B---3--:R-:W-:Y:S02]  /*92a0*/  IMAD.MOV R6, RZ, RZ, -R23 ;  /* 0x000000ffff067224 */ /* 0x008fe400078e0a17 */
[--C-:B------:R-:W-:Y:S02]  /*92b0*/  SHF.R.U64 R22, R21, UR7, R4.reuse ;  /* 0x0000000715167c19 */ /* 0x100fe40008001204 */
[----:B------:R-:W-:Y:S01]  /*92c0*/  SHF.R.U32.HI R5, RZ, UR7, R4 ;  /* 0x00000007ff057c19 */ /* 0x000fe20008011604 */
[----:B------:R-:W-:Y:S01]  /*92d0*/  ULDC UR7, c[0x0][0x658] ;  /* 0x0001960000077ab9 */ /* 0x000fe20000000800 */
[----:B--2---:R-:W-:-:S02]  /*92e0*/  @P2 IMAD R15, R25, R6, R20 ;  /* 0x00000006190f2224 */ /* 0x004fc400078e0214 */
[--C-:B------:R-:W-:Y:S02]  /*92f0*/  SHF.R.U64 R20, R22, UR7, R5.reuse ;  /* 0x0000000716147c19 */ /* 0x100fe40008001205 */
[----:B------:R-:W-:-:S03]  /*9300*/  SHF.R.U32.HI R23, RZ, UR7, R5 ;  /* 0x00000007ff177c19 */ /* 0x000fc60008011605 */
[----:B------:R-:W-:Y:S02]  /*9310*/  IMAD.MOV.U32 R6, RZ, RZ, R20 ;  /* 0x000000ffff067224 */ /* 0x000fe400078e0014 */
[----:B------:R-:W-:Y:S01]  /*9320*/  IMAD.MOV.U32 R5, RZ, RZ, R23 ;  /* 0x000000ffff057224 */ /* 0x000fe200078e0017 */
[----:B------:R-:W-:Y:S06]  /*9330*/  @!P0 BRA `(.L_x_164) ;  /* 0x00000000002c8947 */ /* 0x000fec0003800000 */
        /* <DEDUP_REMOVED lines=9> */
[----:B------:R-:W-:-:S04]  /*93d0*/  IMAD.WIDE.U32.X R4, R23, UR9, R4, P1 ;  /* 0x0000000917047c25 */ /* 0x000fc800088e0404 */
[----:B------:R-:W-:-:S07]  /*93e0*/  IMAD.MOV.U32 R6, RZ, RZ, R4 ;  /* 0x000000ffff067224 */ /* 0x000fce00078e0004 */
.L_x_164:
[----:B------:R-:W-:Y:S01]  /*93f0*/  ULDC UR7, c[0x0][0x648] ;  /* 0x0001920000077ab9 */ /* 0x000fe20000000800 */
[----:B------:R-:W-:Y:S01]  /*9400*/  LOP3.LUT R4, R22, UR6, RZ, 0xc0, !PT ;  /* 0x0000000616047c12 */ /* 0x000fe2000f8ec0ff */
[----:B------:R-:W-:Y:S01]  /*9410*/  ULDC UR8, c[0x0][0x610] ;  /* 0x0001840000087ab9 */ /* 0x000fe20000000800 */
[----:B------:R-:W-:Y:S01]  /*9420*/  SHF.R.U64 R5, R6, UR7, R5 ;  /* 0x0000000706057c19 */ /* 0x000fe20008001205 */
[----:B------:R-:W-:Y:S01]  /*9430*/  ULDC UR7, c[0x0][0x638] ;  /* 0x00018e0000077ab9 */ /* 0x000fe20000000800 */
[----:B------:R-:W-:-:S03]  /*9440*/  LOP3.LUT R21, R21, UR4, RZ, 0xc0, !PT ;  /* 0x0000000415157c12 */ /* 0x000fc6000f8ec0ff */
[----:B------:R-:W-:Y:S02]  /*9450*/  IMAD.MOV R7, RZ, RZ, -R5 ;  /* 0x000000ffff077224 */ /* 0x000fe400078e0a05 */
[----:B------:R-:W-:Y:S02]  /*9460*/  IMAD R4, R5, UR5, R4 ;  /* 0x0000000505047c24 */ /* 0x000fe4000f8e0204 */
[----:B------:R-:W-:Y:S01]  /*9470*/  IMAD R20, R7, UR7, R20 ;  /* 0x0000000707147c24 */ /* 0x000fe2000f8e0214 */
[----:B------:R-:W-:Y:S01]  /*9480*/  ULDC UR7, c[0x0][0x600] ;  /* 0x0001800000077ab9 */ /* 0x000fe20000000800 */
[----:B------:R-:W-:Y:S02]  /*9490*/  IMAD R15, R4, UR8, R15 ;  /* 0x00000008040f7c24 */ /* 0x000fe4000f8e020f */
[----:B------:R-:W-:Y:S02]  /*94a0*/  IMAD R20, R20, UR7, R21 ;  /* 0x0000000714147c24 */ /* 0x000fe4000f8e0215 */
[----:B------:R-:W-:-:S02]  /*94b0*/  IMAD.MOV.U32 R4, RZ, RZ, 0x1 ;  /* 0x00000001ff047424 */ /* 0x000fc400078e00ff */
[----:B------:R-:W-:Y:S01]  /*94c0*/  IMAD.MOV.U32 R7, RZ, RZ, R14 ;  /* 0x000000ffff077224 */ /* 0x000fe200078e000e */
[----:B------:R-:W-:Y:S02]  /*94d0*/  SEL R21, R20, R15, !P2 ;  /* 0x0000000f14157207 */ /* 0x000fe40005000000 */
[----:B------:R-:W-:-:S07]  /*94e0*/  SEL R20, R15, R20, !P2 ;  /* 0x000000140f147207 */ /* 0x000fce0005000000 */
.L_x_162:
[----:B------:R-:W-:Y:S05]  /*94f0*/  BSYNC B1 ;  /* 0x0000000000017941 */ /* 0x000fea0003800000 */
.L_x_161:
[----:B------:R-:W-:-:S13]  /*9500*/  LOP3.LUT P0, RZ, R4, 0xff, RZ, 0xc0, !PT ;  /* 0x000000ff04ff7812 */ /* 0x000fda000780c0ff */
[----:B------:R-:W-:Y:S05]  /*9510*/  @P0 BRA `(.L_x_165) ;  /* 0xfffffff4000c0947 */ /* 0x000fea000383ffff */
[----:B------:R-:W-:Y:S05]  /*9520*/  BSYNC B0 ;  /* 0x0000000000007941 */ /* 0x000fea0003800000 */
.L_x_154:
[----:B------:R-:W-:-:S03]  /*9530*/  UMOV UR7, 0xffffffff ;  /* 0xffffffff00077882 */ /* 0x000fc60000000000 */
[----:B------:R-:W-:Y:S05]  /*9540*/  BRA.DIV UR7, `(.L_x_166) ;  /* 0x0000000207f07947 */ /* 0x000fea000b800000 */
[----:B------:R-:W-:-:S13]  /*9550*/  ELECT P6, URZ, PT ;  /* 0x00000000003f782f */ /* 0x000fda00038c0000 */
.L_x_179:
[----:B------:R-:W-:Y:S04]  /*9560*/  BSSY B0, `(.L_x_167) ;  /* 0x0000022000007945 */ /* 0x000fe80003800000 */
[----:B------:R-:W-:Y:S05]  /*9570*/  @!P6 BRA `(.L_x_168) ;  /* 0x000000000080e947 */ /* 0x000fea0003800000 */
[----:B------:R-:W-:-:S04]  /*9580*/  LOP3.LUT R18, R18, 0x2, RZ, 0xfc, !PT ;  /* 0x0000000212127812 */ /* 0x000fc800078efcff */
[----:B------:R-:W-:-:S13]  /*9590*/  ISETP.NE.AND P0, PT, R18, 0x3, PT ;  /* 0x000000031200780c */ /* 0x000fda0003f05270 */
[----:B------:R-:W-:Y:S05]  /*95a0*/  @!P0 BRA `(.L_x_169) ;  /* 0x0000000000048947 */ /* 0x000fea0003800000 */
[----:B------:R-:W-:Y:S01]  /*95b0*/  BPT.TRAP 0x1 ;  /* 0x000000040000795c */ /* 0x000fe20000300000 */
.L_x_169:
[----:B------:R-:W0:Y:S01]  /*95c0*/  S2R R5, SR_CgaCtaId ;  /* 0x0000000000057919 */ /* 0x000e220000008800 */
[----:B------:R-:W-:Y:S02]  /*95d0*/  MOV R0, 0x400 ;  /* 0x0000040000007802 */ /* 0x000fe40000000f00 */
[----:B------:R-:W-:Y:S02]  /*95e0*/  SHF.L.U32 R2, R3, 0x1f, RZ ;  /* 0x0000001f03027819 */ /* 0x000fe400000006ff */
[----:B0-----:R-:W-:-:S05]  /*95f0*/  LEA R5, R5, R0, 0x18 ;  /* 0x0000000005057211 */ /* 0x001fca00078ec0ff */
[----:B------:R-:W-:-:S04]  /*9600*/  VIADD R5, R5, 0x18 ;  /* 0x0000001805057836 */ /* 0x000fc80000000000 */
[C---:B------:R-:W-:Y:S02]  /*9610*/  IMAD R7, R8.reuse, 0x8, R5 ;  /* 0x0000000808077824 */ /* 0x040fe400078e0205 */
[----:B------:R-:W-:Y:S02]  /*9620*/  VIADD R8, R8, 0x1 ;  /* 0x0000000108087836 */ /* 0x000fe40000000000 */
[----:B------:R-:W0:Y:S03]  /*9630*/  SYNCS.PHASECHK.TRANS64.TRYWAIT P0, [R7+URZ], R2 ;  /* 0x00000002070075a7 */ /* 0x000e26000800017f */
[----:B------:R-:W-:-:S04]  /*9640*/  ISETP.NE.AND P1, PT, R8, 0x3, PT ;  /* 0x000000030800780c */ /* 0x000fc80003f25270 */
[----:B------:R-:W-:Y:S02]  /*9650*/  SEL R0, RZ, 0x1, P1 ;  /* 0x00000001ff007807 */ /* 0x000fe40000800000 */
[----:B------:R-:W-:Y:S02]  /*9660*/  SEL R8, R8, RZ, P1 ;  /* 0x000000ff08087207 */ /* 0x000fe40000800000 */
[----:B------:R-:W-:-:S03]  /*9670*/  LOP3.LUT R9, R3, R0, RZ, 0x3c, !PT ;  /* 0x0000000003097212 */ /* 0x000fc600078e3cff */
[----:B------:R-:W-:Y:S01]  /*9680*/  IMAD R4, R8, 0x8, R5 ;  /* 0x0000000808047824 */ /* 0x000fe200078e0205 */
[----:B------:R-:W-:Y:S01]  /*9690*/  SHF.L.U32 R3, R9, 0x1f, RZ ;  /* 0x0000001f09037819 */ /* 0x000fe200000006ff */
[----:B0-----:R-:W-:Y:S06]  /*96a0*/  @!P0 BRA `(.L_x_170) ;  /* 0x0000000000b88947 */ /* 0x001fec0003800000 */
.L_x_180:
[----:B------:R-:W1:Y:S01]  /*96b0*/  SYNCS.PHASECHK.TRANS64.TRYWAIT P0, [R4+URZ], R3 ;  /* 0x00000003040075a7 */ /* 0x000e62000800017f */
[----:B------:R-:W-:-:S05]  /*96c0*/  VIADD R0, R8, 0x1 ;  /* 0x0000000108007836 */ /* 0x000fca0000000000 */
[----:B------:R-:W-:-:S04]  /*96d0*/  ISETP.NE.AND P1, PT, R0, 0x3, PT ;  /* 0x000000030000780c */ /* 0x000fc80003f25270 */
[----:B0-----:R-:W-:Y:S02]  /*96e0*/  SEL R2, RZ, 0x1, P1 ;  /* 0x00000001ff027807 */ /* 0x001fe40000800000 */
[----:B------:R-:W-:Y:S02]  /*96f0*/  SEL R0, R0, RZ, P1 ;  /* 0x000000ff00007207 */ /* 0x000fe40000800000 */
[----:B------:R-:W-:Y:S01]  /*9700*/  LOP3.LUT R2, R9, R2, RZ, 0x3c, !PT ;  /* 0x0000000209027212 */ /* 0x000fe200078e3cff */
[----:B-1----:R-:W-:Y:S06]  /*9710*/  @!P0 BRA `(.L_x_171) ;  /* 0x0000000000b08947 */ /* 0x002fec0003800000 */
.L_x_181:
[----:B------:R-:W-:Y:S01]  /*9720*/  IMAD R5, R0, 0x8, R5 ;  /* 0x0000000800057824 */ /* 0x000fe200078e0205 */
[----:B------:R-:W-:-:S07]  /*9730*/  SHF.L.U32 R0, R2, 0x1f, RZ ;  /* 0x0000001f02007819 */ /* 0x000fce00000006ff */
.L_x_172:
[----:B-1----:R1:W2:Y:S02]  /*9740*/  SYNCS.PHASECHK.TRANS64.TRYWAIT P0, [R5+URZ], R0 ;  /* 0x00000000050075a7 */ /* 0x0022a4000800017f */
[----:B--2---:R-:W-:Y:S05]  /*9750*/  @!P0 NANOSLEEP.SYNCS 0x989680 ;  /* 0x009896800000895d */ /* 0x004fea0003900000 */
[----:B------:R-:W2:Y:S02]  /*9760*/  @!P0 SYNCS.PHASECHK.TRANS64 P0, [R5+URZ], R0 ;  /* 0x00000000050085a7 */ /* 0x000ea4000800007f */
[----:B--2---:R-:W-:Y:S05]  /*9770*/  @!P0 BRA `(.L_x_172) ;  /* 0xfffffffc00f08947 */ /* 0x004fea000383ffff */
.L_x_168:
[----:B------:R-:W-:Y:S05]  /*9780*/  BSYNC B0 ;  /* 0x0000000000007941 */ /* 0x000fea0003800000 */
.L_x_167:
[----:B------:R-:W-:Y:S05]  /*9790*/  EXIT ;  /* 0x000000000000794d */ /* 0x000fea0003800000 */
.L_x_21:
[----:B-1----:R1:W2:Y:S02]  /*97a0*/  SYNCS.PHASECHK.TRANS64.TRYWAIT P1, [R3+URZ], R0 ;  /* 0x00000000030075a7 */ /* 0x0022a4000802017f */
[----:B--2---:R-:W-:Y:S05]  /*97b0*/  @!P1 NANOSLEEP.SYNCS 0x989680 ;  /* 0x009896800000995d */ /* 0x004fea0003900000 */
[----:B------:R-:W2:Y:S02]  /*97c0*/  @!P1 SYNCS.PHASECHK.TRANS64 P1, [R3+URZ], R0 ;  /* 0x00000000030095a7 */ /* 0x000ea4000802007f */
[----:B--2---:R-:W-:Y:S05]  /*97d0*/  @!P1 BRA `(.L_x_21) ;  /* 0xfffffffc00f09947 */ /* 0x004fea000383ffff */
[----:B------:R-:W-:Y:S05]  /*97e0*/  BRA `(.L_x_20) ;  /* 0xffffff7c00d47947 */ /* 0x000fea000383ffff */
.L_x_26:
[----:B-1----:R1:W2:Y:S02]  /*97f0*/  SYNCS.PHASECHK.TRANS64.TRYWAIT P1, [R5+URZ], R4 ;  /* 0x00000004050075a7 */ /* 0x0022a4000802017f */
[----:B--2---:R-:W-:Y:S05]  /*9800*/  @!P1 NANOSLEEP.SYNCS 0x989680 ;  /* 0x009896800000995d */ /* 0x004fea0003900000 */
[----:B------:R-:W2:Y:S02]  /*9810*/  @!P1 SYNCS.PHASECHK.TRANS64 P1, [R5+URZ], R4 ;  /* 0x00000004050095a7 */ /* 0x000ea4000802007f */
[----:B--2---:R-:W-:Y:S05]  /*9820*/  @!P1 BRA `(.L_x_26) ;  /* 0xfffffffc00f09947 */ /* 0x004fea000383ffff */
[----:B------:R-:W-:Y:S05]  /*9830*/  BRA `(.L_x_25) ;  /* 0xffffff9800607947 */ /* 0x000fea000383ffff */
.L_x_155:
[----:B------:R-:W-:Y:S01]  /*9840*/  BSSY B1, `(.L_x_173) ;  /* 0x0000006000017945 */ /* 0x000fe20003800000 */
[----:B------:R-:W-:-:S07]  /*9850*/  IMAD.MOV.U32 R15, RZ, RZ, -0x1 ;  /* 0xffffffffff0f7424 */ /* 0x000fce00078e00ff */
[----:B------:R-:W-:Y:S05]  /*9860*/  WARPSYNC.COLLECTIVE R15, `(.L_x_174) ;  /* 0x000000000f0c7348 */ /* 0x000fea0003c00000 */
[----:B------:R-:W-:Y:S02]  /*9870*/  ELECT P6, UR62, PT ;  /* 0x00000000003e782f */ /* 0x000fe400038c0000 */
[----:B------:R-:W-:Y:S01]  /*9880*/  MOV R14, UR62 ;  /* 0x0000003e000e7c02 */ /* 0x000fe20008000f00 */
[----:B------:R-:W-:Y:S10]  /*9890*/  ENDCOLLECTIVE ;  /* 0x000000000000791b */ /* 0x000ff40003800000 */
.L_x_174:
[----:B------:R-:W-:Y:S05]  /*98a0*/  BSYNC B1 ;  /* 0x0000000000017941 */ /* 0x000fea0003800000 */
.L_x_173:
[----:B------:R-:W-:Y:S05]  /*98b0*/  BRA `(.L_x_175) ;  /* 0xfffffff000307947 */ /* 0x000fea000383ffff */
.L_x_158:
[----:B-1----:R1:W2:Y:S02]  /*98c0*/  SYNCS.PHASECHK.TRANS64.TRYWAIT P0, [R23+URZ+0x18], R14 ;  /* 0x0000180e170075a7 */ /* 0x0022a4000800017f */
[----:B--2---:R-:W-:Y:S05]  /*98d0*/  @!P0 NANOSLEEP.SYNCS 0x989680 ;  /* 0x009896800000895d */ /* 0x004fea0003900000 */
[----:B------:R-:W2:Y:S02]  /*98e0*/  @!P0 SYNCS.PHASECHK.TRANS64 P0, [R23+URZ+0x18], R14 ;  /* 0x0000180e170085a7 */ /* 0x000ea4000800007f */
[----:B--2---:R-:W-:Y:S05]  /*98f0*/  @!P0 BRA `(.L_x_158) ;  /* 0xfffffffc00f08947 */ /* 0x004fea000383ffff */
[----:B------:R-:W-:Y:S05]  /*9900*/  BRA `(.L_x_176) ;  /* 0xfffffff0006c7947 */ /* 0x000fea000383ffff */
.L_x_166:
[----:B------:R-:W-:Y:S01]  /*9910*/  BSSY B0, `(.L_x_177) ;  /* 0x0000006000007945 */ /* 0x000fe20003800000 */
[----:B------:R-:W-:-:S07]  /*9920*/  IMAD.MOV.U32 R15, RZ, RZ, -0x1 ;  /* 0xffffffffff0f7424 */ /* 0x000fce00078e00ff */
[----:B------:R-:W-:Y:S05]  /*9930*/  WARPSYNC.COLLECTIVE R15, `(.L_x_178) ;  /* 0x000000000f0c7348 */ /* 0x000fea0003c00000 */
[----:B------:R-:W-:Y:S02]  /*9940*/  ELECT P6, UR62, PT ;  /* 0x00000000003e782f */ /* 0x000fe400038c0000 */
[----:B------:R-:W-:Y:S01]  /*9950*/  MOV R14, UR62 ;  /* 0x0000003e000e7c02 */ /* 0x000fe20008000f00 */
[----:B------:R-:W-:Y:S10]  /*9960*/  ENDCOLLECTIVE ;  /* 0x000000000000791b */ /* 0x000ff40003800000 */
.L_x_178:
[----:B------:R-:W-:Y:S05]  /*9970*/  BSYNC B0 ;  /* 0x0000000000007941 */ /* 0x000fea0003800000 */
.L_x_177:
[----:B------:R-:W-:Y:S05]  /*9980*/  BRA `(.L_x_179) ;  /* 0xfffffff800f47947 */ /* 0x000fea000383ffff */
.L_x_170:
[----:B0-----:R0:W1:Y:S02]  /*9990*/  SYNCS.PHASECHK.TRANS64.TRYWAIT P0, [R7+URZ], R2 ;  /* 0x00000002070075a7 */ /* 0x001064000800017f */
[----:B-1----:R-:W-:Y:S05]  /*99a0*/  @!P0 NANOSLEEP.SYNCS 0x989680 ;  /* 0x009896800000895d */ /* 0x002fea0003900000 */
[----:B------:R-:W1:Y:S02]  /*99b0*/  @!P0 SYNCS.PHASECHK.TRANS64 P0, [R7+URZ], R2 ;  /* 0x00000002070085a7 */ /* 0x000e64000800007f */
[----:B-1----:R-:W-:Y:S05]  /*99c0*/  @!P0 BRA `(.L_x_170) ;  /* 0xfffffffc00f08947 */ /* 0x002fea000383ffff */
[----:B------:R-:W-:Y:S05]  /*99d0*/  BRA `(.L_x_180) ;  /* 0xfffffffc00347947 */ /* 0x000fea000383ffff */
.L_x_171:
[----:B0-----:R0:W1:Y:S02]  /*99e0*/  SYNCS.PHASECHK.TRANS64.TRYWAIT P0, [R4+URZ], R3 ;  /* 0x00000003040075a7 */ /* 0x001064000800017f */
[----:B-1----:R-:W-:Y:S05]  /*99f0*/  @!P0 NANOSLEEP.SYNCS 0x989680 ;  /* 0x009896800000895d */ /* 0x002fea0003900000 */
[----:B------:R-:W1:Y:S02]  /*9a00*/  @!P0 SYNCS.PHASECHK.TRANS64 P0, [R4+URZ], R3 ;  /* 0x00000003040085a7 */ /* 0x000e64000800007f */
[----:B-1----:R-:W-:Y:S05]  /*9a10*/  @!P0 BRA `(.L_x_171) ;  /* 0xfffffffc00f08947 */ /* 0x002fea000383ffff */
[----:B------:R-:W-:Y:S05]  /*9a20*/  BRA `(.L_x_181) ;  /* 0xfffffffc003c7947 */ /* 0x000fea000383ffff */
.L_x_182:
[----:B------:R-:W-:-:S00]  /*9a30*/  BRA `(.L_x_182) ;  /* 0xfffffffc00fc7947 */ /* 0x000fc0000383ffff */
[----:B------:R-:W-:-:S00]  /*9a40*/  NOP ;  /* 0x0000000000007918 */ /* 0x000fc00000000000 */
        /* <DEDUP_REMOVED lines=11> */
.L_x_183:


//--------------------- .nv.global.init           --------------------------
	.section	.nv.global.init,"aw",@progbits
.nv.global.init:
	.type		$str$22,@object
	.size		$str$22,($str$23 - $str$22)
$str$22:
        /*0000*/ 	.byte	0x6b, 0x5f, 0x74, 0x69, 0x6c, 0x65, 0x5f, 0x63, 0x6f, 0x75, 0x6e, 0x74, 0x20, 0x3e, 0x3d, 0x20
        /*0010*/ 	.byte	0x31, 0x00
	.type		$str$23,@object
	.size		$str$23,(__unnamed_1 - $str$23)
$str$23:
        /*0012*/ 	.byte	0x2f, 0x74, 0x6d, 0x70, 0x2f, 0x63, 0x75, 0x74, 0x6c, 0x61, 0x73, 0x73, 0x5f, 0x73, 0x77, 0x65
        /*0022*/ 	.byte	0x65, 0x70, 0x5f, 0x73, 0x72, 0x63, 0x2f, 0x69, 0x6e, 0x63, 0x6c, 0x75, 0x64, 0x65, 0x2f, 0x63
        /*0032*/ 	.byte	0x75, 0x74, 0x6c, 0x61, 0x73, 0x73, 0x2f, 0x67, 0x65, 0x6d, 0x6d, 0x2f, 0x63, 0x6f, 0x6c, 0x6c
        /*0042*/ 	.byte	0x65, 0x63, 0x74, 0x69, 0x76, 0x65, 0x2f, 0x73, 0x6d, 0x39, 0x30, 0x5f, 0x6d, 0x6d, 0x61, 0x5f
        /*0052*/ 	.byte	0x74, 0x6d, 0x61, 0x5f, 0x67, 0x6d, 0x6d, 0x61, 0x5f, 0x73, 0x73, 0x5f, 0x77, 0x61, 0x72, 0x70
        /*0062*/ 	.byte	0x73, 0x70, 0x65, 0x63, 0x69, 0x61, 0x6c, 0x69, 0x7a, 0x65, 0x64, 0x2e, 0x68, 0x70, 0x70, 0x00
	.type		__unnamed_1,@object
	.size		__unnamed_1,(.L_0 - __unnamed_1)
__unnamed_1:
        /*0072*/ 	.byte	0x76, 0x6f, 0x69, 0x64, 0x20, 0x63, 0x75, 0x74, 0x6c, 0x61, 0x73, 0x73, 0x3a, 0x3a, 0x67, 0x65
        /* <DEDUP_REMOVED lines=172> */
        /*0b42*/ 	.byte	0x3a, 0x3a, 0x69, 0x64, 0x65, 0x6e, 0x74, 0x69, 0x74, 0x79, 0x5d, 0x00
.L_0:


//--------------------- .nv.shared._ZN7cutlass13device_kernelINS_4gemm6kernel13GemmUniversalIN4cute5tupleIJiiiiEEENS1_10collective13CollectiveMmaINS1_34MainloopSm90TmaGmmaWarpSpecializedILi3ENS5_IJNS4_1CILi2EEENSA_ILi1EEESC_EEENS1_35KernelTmaWarpSpecializedCooperativeEEENS5_IJNSA_ILi128EEENSA_ILi112EEENSA_ILi256EEEEEEaNS5_IJlSC_lEEEaSK_NS4_8TiledMMAINS4_8MMA_AtomIJNS4_4SM904GMMA26MMA_64x16x32_S32S8S8_SS_TNEEEENS4_6LayoutISD_NS5_IJSC_NSA_ILi0EEESS_EEEEENS5_IJNS4_10UnderscoreESV_SV_EEEEENS4_13SM90_TMA_LOADENS4_14ComposedLayoutINS4_7SwizzleILi3ELi4ELi3EEENS4_18smem_ptr_flag_bitsILi8EEENSR_INS5_IJNSA_ILi8EEESG_EEENS5_IJSG_SC_EEEEEEEvNS4_8identityENS4_23SM90_TMA_LOAD_MULTICASTES18_vS19_EENS_8epilogue10collective6detail29Sm90TmaWarpSpecializedAdapterINS1D_15DefaultEpilogueIaSK_SK_NS1C_6thread17LinearCombinationIaLi1EiiLNS1H_9ScaleType4KindE0ELNS_15FloatRoundStyleE2EaEENS1_15EpilogueDefaultEEEEEvvEEEEvNT_6ParamsE --------------------------
	.section	.nv.shared._ZN7cutlass13device_kernelINS_4gemm6kernel13GemmUniversalIN4cute5tupleIJiiiiEEENS1_10collective13CollectiveMmaINS1_34MainloopSm90TmaGmmaWarpSpecializedILi3ENS5_IJNS4_1CILi2EEENSA_ILi1EEESC_EEENS1_35KernelTmaWarpSpecializedCooperativeEEENS5_IJNSA_ILi128EEENSA_ILi112EEENSA_ILi256EEEEEEaNS5_IJlSC_lEEEaSK_NS4_8TiledMMAINS4_8MMA_AtomIJNS4_4SM904GMMA26MMA_64x16x32_S32S8S8_SS_TNEEEENS4_6LayoutISD_NS5_IJSC_NSA_ILi0EEESS_EEEEENS5_IJNS4_10UnderscoreESV_SV_EEEEENS4_13SM90_TMA_LOADENS4_14ComposedLayoutINS4_7SwizzleILi3ELi4ELi3EEENS4_18smem_ptr_flag_bitsILi8EEENSR_INS5_IJNSA_ILi8EEESG_EEENS5_IJSG_SC_EEEEEEEvNS4_8identityENS4_23SM90_TMA_LOAD_MULTICASTES18_vS19_EENS_8epilogue10collective6detail29Sm90TmaWarpSpecializedAdapterINS1D_15DefaultEpilogueIaSK_SK_NS1C_6thread17LinearCombinationIaLi1EiiLNS1H_9ScaleType4KindE0ELNS_15FloatRoundStyleE2EaEENS1_15EpilogueDefaultEEEEEvvEEEEvNT_6ParamsE,"aw",@nobits
	.sectionflags	@""
	.align	16
	.zero		1024


//--------------------- .nv.shared.reserved.0     --------------------------
	.section	.nv.shared.reserved.0,"aw",@nobits
	.weak		__nv_reservedSMEM_offset_0_alias
	.size		__nv_reservedSMEM_offset_0_alias, 0, 0
	.other		__nv_reservedSMEM_offset_0_alias,@"STO_CUDA_RESERVED_SHARED STV_DEFAULT"
__nv_reservedSMEM_offset_0_alias:
	.zero		0


//--------------------- .nv.global                --------------------------
	.section	.nv.global,"aw",@nobits
.nv.global:
	.type		_ZN39_INTERNAL_82c32a54_4_k_cu_5b81ee01_69774cute1_E,@object
	.size		_ZN39_INTERNAL_82c32a54_4_k_cu_5b81ee01_69774cute1_E,(_ZN39_INTERNAL_82c32a54_4_k_cu_5b81ee01_69774cuda3std3__45__cpo6cbeginE - _ZN39_INTERNAL_82c32a54_4_k_cu_5b81ee01_69774cute1_E)
_ZN39_INTERNAL_82c32a54_4_k_cu_5b81ee01_69774cute1_E:
	.zero		1
	.type		_ZN39_INTERNAL_82c32a54_4_k_cu_5b81ee01_69774cuda3std3__45__cpo6cbeginE,@object
	.size		_ZN39_INTERNAL_82c32a54_4_k_cu_5b81ee01_69774cuda3std3__45__cpo6cbeginE,(_ZN39_INTERNAL_82c32a54_4_k_cu_5b81ee01_69774cuda3std3__48in_placeE - _ZN39_INTERNAL_82c32a54_4_k_cu_5b81ee01_69774cuda3std3__45__cpo6cbeginE)
_ZN39_INTERNAL_82c32a54_4_k_cu_5b81ee01_69774cuda3std3__45__cpo6cbeginE:
	.zero		1
	.type		_ZN39_INTERNAL_82c32a54_4_k_cu_5b81ee01_69774cuda3std3__48in_placeE,@object
	.size		_ZN39_INTERNAL_82c32a54_4_k_cu_5b81ee01_69774cuda3std3__48in_placeE,(_ZN39_INTERNAL_82c32a54_4_k_cu_5b81ee01_69774cuda3std6ranges3__45__cpo9iter_moveE - _ZN39_INTERNAL_82c32a54_4_k_cu_5b81ee01_69774cuda3std3__48in_placeE)
_ZN39_INTERNAL_82c32a54_4_k_cu_5b81ee01_69774cuda3std3__48in_placeE:
	.zero		1
	.type		_ZN39_INTERNAL_82c32a54_4_k_cu_5b81ee01_69774cuda3std6ranges3__45__cpo9iter_moveE,@object
	.size		_ZN39_INTERNAL_82c32a54_4_k_cu_5b81ee01_69774cuda3std6ranges3__45__cpo9iter_moveE,(_ZN39_INTERNAL_82c32a54_4_k_cu_5b81ee01_69774cuda3std3__45__cpo5beginE - _ZN39_INTERNAL_82c32a54_4_k_cu_5b81ee01_69774cuda3std6ranges3__45__cpo9iter_moveE)
_ZN39_INTERNAL_82c32a54_4_k_cu_5b81ee01_69774cuda3std6ranges3__45__cpo9iter_moveE:
	.zero		1
	.type		_ZN39_INTERNAL_82c32a54_4_k_cu_5b81ee01_69774cuda3std3__45__cpo5beginE,@object
	.size		_ZN39_INTERNAL_82c32a54_4_k_cu_5b81ee01_69774cuda3std3__45__cpo5beginE,(_ZN39_INTERNAL_82c32a54_4_k_cu_5b81ee01_69774cuda3std3__441_GLOBAL__N__82c32a54_4_k_cu_5b81ee01_69776ignoreE - _ZN39_INTERNAL_82c32a54_4_k_cu_5b81ee01_69774cuda3std3__45__cpo5beginE)
_ZN39_INTERNAL_82c32a54_4_k_cu_5b81ee01_69774cuda3std3__45__cpo5beginE:
	.zero		1
	.type		_ZN39_INTERNAL_82c32a54_4_k_cu_5b81ee01_69774cuda3std3__441_GLOBAL__N__82c32a54_4_k_cu_5b81ee01_69776ignoreE,@object
	.size		_ZN39_INTERNAL_82c32a54_4_k_cu_5b81ee01_69774cuda3std3__441_GLOBAL__N__82c32a54_4_k_cu_5b81ee01_69776ignoreE,(_ZN39_INTERNAL_82c32a54_4_k_cu_5b81ee01_69774cute7productE - _ZN39_INTERNAL_82c32a54_4_k_cu_5b81ee01_69774cuda3std3__441_GLOBAL__N__82c32a54_4_k_cu_5b81ee01_69776ignoreE)
_ZN39_INTERNAL_82c32a54_4_k_cu_5b81ee01_69774cuda3std3__441_GLOBAL__N__82c32a54_4_k_cu_5b81ee01_69776ignoreE:
	.zero		1
	.type		_ZN39_INTERNAL_82c32a54_4_k_cu_5b81ee01_69774cute7productE,@object
	.size		_ZN39_INTERNAL_82c32a54_4_k_cu_5b81ee01_69774cute7productE,(_ZN39_INTERNAL_82c32a54_4_k_cu_5b81ee01_69774cuda3std3__45__cpo3endE - _ZN39_INTERNAL_82c32a54_4_k_cu_5b81ee01_69774cute7productE)
_ZN39_INTERNAL_82c32a54_4_k_cu_5b81ee01_69774cute7productE:
	.zero		1
	.type		_ZN39_INTERNAL_82c32a54_4_k_cu_5b81ee01_69774cuda3std3__45__cpo3endE,@object
	.size		_ZN39_INTERNAL_82c32a54_4_k_cu_5b81ee01_69774cuda3std3__45__cpo3endE,(_ZN39_INTERNAL_82c32a54_4_k_cu_5b81ee01_69774cuda3std3__419piecewise_constructE - _ZN39_INTERNAL_82c32a54_4_k_cu_5b81ee01_69774cuda3std3__45__cpo3endE)
_ZN39_INTERNAL_82c32a54_4_k_cu_5b81ee01_69774cuda3std3__45__cpo3endE:
	.zero		1
	.type		_ZN39_INTERNAL_82c32a54_4_k_cu_5b81ee01_69774cuda3std3__419piecewise_constructE,@object
	.size		_ZN39_INTERNAL_82c32a54_4_k_cu_5b81ee01_69774cuda3std3__419piecewise_constructE,(_ZN39_INTERNAL_82c32a54_4_k_cu_5b81ee01_69774cuda3std3__45__cpo4cendE - _ZN39_INTERNAL_82c32a54_4_k_cu_5b81ee01_69774cuda3std3__419piecewise_constructE)
_ZN39_INTERNAL_82c32a54_4_k_cu_5b81ee01_69774cuda3std3__419piecewise_constructE:
	.zero		1
	.type		_ZN39_INTERNAL_82c32a54_4_k_cu_5b81ee01_69774cuda3std3__45__cpo4cendE,@object
	.size		_ZN39_INTERNAL_82c32a54_4_k_cu_5b81ee01_69774cuda3std3__45__cpo4cendE,(_ZN39_INTERNAL_82c32a54_4_k_cu_5b81ee01_69774cuda3std6ranges3__45__cpo4swapE - _ZN39_INTERNAL_82c32a54_4_k_cu_5b81ee01_69774cuda3std3__45__cpo4cendE)
_ZN39_INTERNAL_82c32a54_4_k_cu_5b81ee01_69774cuda3std3__45__cpo4cendE:
	.zero		1
	.type		_ZN39_INTERNAL_82c32a54_4_k_cu_5b81ee01_69774cuda3std6ranges3__45__cpo4swapE,@object
	.size		_ZN39_INTERNAL_82c32a54_4_k_cu_5b81ee01_69774cuda3std6ranges3__45__cpo4swapE,(.L_8 - _ZN39_INTERNAL_82c32a54_4_k_cu_5b81ee01_69774cuda3std6ranges3__45__cpo4swapE)
_ZN39_INTERNAL_82c32a54_4_k_cu_5b81ee01_69774cuda3std6ranges3__45__cpo4swapE:
	.zero		1
.L_8:


//--------------------- .nv.constant0._ZN7cutlass13device_kernelINS_4gemm6kernel13GemmUniversalIN4cute5tupleIJiiiiEEENS1_10collective13CollectiveMmaINS1_34MainloopSm90TmaGmmaWarpSpecializedILi3ENS5_IJNS4_1CILi2EEENSA_ILi1EEESC_EEENS1_35KernelTmaWarpSpecializedCooperativeEEENS5_IJNSA_ILi128EEENSA_ILi112EEENSA_ILi256EEEEEEaNS5_IJlSC_lEEEaSK_NS4_8TiledMMAINS4_8MMA_AtomIJNS4_4SM904GMMA26MMA_64x16x32_S32S8S8_SS_TNEEEENS4_6LayoutISD_NS5_IJSC_NSA_ILi0EEESS_EEEEENS5_IJNS4_10UnderscoreESV_SV_EEEEENS4_13SM90_TMA_LOADENS4_14ComposedLayoutINS4_7SwizzleILi3ELi4ELi3EEENS4_18smem_ptr_flag_bitsILi8EEENSR_INS5_IJNSA_ILi8EEESG_EEENS5_IJSG_SC_EEEEEEEvNS4_8identityENS4_23SM90_TMA_LOAD_MULTICASTES18_vS19_EENS_8epilogue10collective6detail29Sm90TmaWarpSpecializedAdapterINS1D_15DefaultEpilogueIaSK_SK_NS1C_6thread17LinearCombinationIaLi1EiiLNS1H_9ScaleType4KindE0ELNS_15FloatRoundStyleE2EaEENS1_15EpilogueDefaultEEEEEvvEEEEvNT_6ParamsE --------------------------
	.section	.nv.constant0._ZN7cutlass13device_kernelINS_4gemm6kernel13GemmUniversalIN4cute5tupleIJiiiiEEENS1_10collective13CollectiveMmaINS1_34MainloopSm90TmaGmmaWarpSpecializedILi3ENS5_IJNS4_1CILi2EEENSA_ILi1EEESC_EEENS1_35KernelTmaWarpSpecializedCooperativeEEENS5_IJNSA_ILi128EEENSA_ILi112EEENSA_ILi256EEEEEEaNS5_IJlSC_lEEEaSK_NS4_8TiledMMAINS4_8MMA_AtomIJNS4_4SM904GMMA26MMA_64x16x32_S32S8S8_SS_TNEEEENS4_6LayoutISD_NS5_IJSC_NSA_ILi0EEESS_EEEEENS5_IJNS4_10UnderscoreESV_SV_EEEEENS4_13SM90_TMA_LOADENS4_14ComposedLayoutINS4_7SwizzleILi3ELi4ELi3EEENS4_18smem_ptr_flag_bitsILi8EEENSR_INS5_IJNSA_ILi8EEESG_EEENS5_IJSG_SC_EEEEEEEvNS4_8identityENS4_23SM90_TMA_LOAD_MULTICASTES18_vS19_EENS_8epilogue10collective6detail29Sm90TmaWarpSpecializedAdapterINS1D_15DefaultEpilogueIaSK_SK_NS1C_6thread17LinearCombinationIaLi1EiiLNS1H_9ScaleType4KindE0ELNS_15FloatRoundStyleE2EaEENS1_15EpilogueDefaultEEEEEvvEEEEvNT_6ParamsE,"a",@progbits
	.sectionflags	@""
	.align	4
.nv.constant0._ZN7cutlass13device_kernelINS_4gemm6kernel13GemmUniversalIN4cute5tupleIJiiiiEEENS1_10collective13CollectiveMmaINS1_34MainloopSm90TmaGmmaWarpSpecializedILi3ENS5_IJNS4_1CILi2EEENSA_ILi1EEESC_EEENS1_35KernelTmaWarpSpecializedCooperativeEEENS5_IJNSA_ILi128EEENSA_ILi112EEENSA_ILi256EEEEEEaNS5_IJlSC_lEEEaSK_NS4_8TiledMMAINS4_8MMA_AtomIJNS4_4SM904GMMA26MMA_64x16x32_S32S8S8_SS_TNEEEENS4_6LayoutISD_NS5_IJSC_NSA_ILi0EEESS_EEEEENS5_IJNS4_10UnderscoreESV_SV_EEEEENS4_13SM90_TMA_LOADENS4_14ComposedLayoutINS4_7SwizzleILi3ELi4ELi3EEENS4_18smem_ptr_flag_bitsILi8EEENSR_INS5_IJNSA_ILi8EEESG_EEENS5_IJSG_SC_EEEEEEEvNS4_8identityENS4_23SM90_TMA_LOAD_MULTICASTES18_vS19_EENS_8epilogue10collective6detail29Sm90TmaWarpSpecializedAdapterINS1D_15DefaultEpilogueIaSK_SK_NS1C_6thread17LinearCombinationIaLi1EiiLNS1H_9ScaleType4KindE0ELNS_15FloatRoundStyleE2EaEENS1_15EpilogueDefaultEEEEEvvEEEEvNT_6ParamsE:
	.zero		1664


//--------------------- SYMBOLS --------------------------

	.type		.nv.reservedSmem.offset0,@object
	.size		.nv.reservedSmem.offset0,0x4
	.type		__assertfail,@function
